def attn_fwd(
    Q,
    K,
    V,
    Out,
    Lse,
    sm_scale,
    stride_qz,
    stride_qh,
    stride_qm,
    stride_qk,
    stride_kz,
    stride_kh,
    stride_kn,
    stride_kk,
    stride_vz,
    stride_vh,
    stride_vn,
    stride_vk,
    stride_oz,
    stride_oh,
    stride_om,
    stride_ok,
    seqlen_q,
    seqlen_k,
    BLOCK_M: tl.constexpr,
    BLOCK_N: tl.constexpr,
    HEAD_DIM: tl.constexpr,
    CAUSAL: tl.constexpr,
):
    start_m = tl.program_id(0)
    off_hz = tl.program_id(1)
    q_off = off_hz * stride_qh
    k_off = off_hz * stride_kh
    v_off = off_hz * stride_vh
    offs_m = start_m * BLOCK_M + tl.arange(0, BLOCK_M)
    offs_d = tl.arange(0, HEAD_DIM)
    offs_n = tl.arange(0, BLOCK_N)
    q_ptrs = Q + q_off + offs_m[:, None] * stride_qm + offs_d[None, :] * stride_qk
    k_ptrs = K + k_off + offs_d[:, None] * stride_kk + offs_n[None, :] * stride_kn
    v_ptrs = V + v_off + offs_n[:, None] * stride_vn + offs_d[None, :] * stride_vk
    m_i = tl.full([BLOCK_M], float("-inf"), dtype=tl.float32)
    l_i = tl.zeros([BLOCK_M], dtype=tl.float32) + 1.0
    acc = tl.zeros([BLOCK_M, HEAD_DIM], dtype=tl.float32)
    q = tl.load(q_ptrs)
    acc, l_i, m_i = _attn_fwd_inner(
        acc,
        l_i,
        m_i,
        q,
        k_ptrs,
        v_ptrs,
        sm_scale,
        stride_kn,
        stride_vn,
        start_m,
        seqlen_k,
        BLOCK_M,
        BLOCK_N,
        HEAD_DIM,
        CAUSAL,
    )
    acc = acc / l_i[:, None]
    lse = m_i + tl.math.log2(l_i) / 1.4426950408889634
    o_ptrs = (
        Out
        + off_hz * stride_oh
        + offs_m[:, None] * stride_om
        + offs_d[None, :] * stride_ok
    )
    tl.store(o_ptrs, acc.to(Out.dtype.element_ty))
    tl.store(Lse + off_hz * seqlen_q + offs_m, lse)

# config = {"BLOCK_M": 32, "BLOCK_N": 16, "HEAD_DIM": 32, "arch": "sm_90", "causal": false, "dtype": "fp16", "num_stages": 4, "num_warps": 4}
# arch = sm_90


// ===== COMPILED SASS (sm_90a) =====

	.target	sm_90a

	.elftype	@"ET_EXEC"


//--------------------- .note.nv.tkinfo           --------------------------
	.section	.note.nv.tkinfo,"",@"SHT_NOTE"
	.sectionflags	@"SHF_NOTE_NV_TKINFO"
	.tkinfo
        /*0018*/ 	.word	0x00000002
        /*0030*/ 	.string	""
        /*0030*/ 	.string	"ptxas"
        /*0030*/ 	.string	"Cuda compilation tools, release 13.0, V13.0.88"
        /*0030*/ 	.string	"Build cuda_13.0.r13.0/compiler.36424714_0"
        /*0030*/ 	.string	"-v  -suppress-debug-info  -lineinfo  -arch sm_90a "



//--------------------- .note.nv.cuinfo           --------------------------
	.section	.note.nv.cuinfo,"",@"SHT_NOTE"
	.sectionflags	@"SHF_NOTE_NV_CUINFO"
        /*0018*/ 	.short	0x0002
        /*001a*/ 	.short	0x005a
        /*001c*/ 	.short	0x0082
	.zero		2


//--------------------- .nv.info                  --------------------------
	.section	.nv.info,"",@"SHT_CUDA_INFO"
	.align	4


	//----- nvinfo : EIATTR_REGCOUNT
	.align		4
        /*0000*/ 	.byte	0x04, 0x2f
        /*0002*/ 	.short	(.L_2 - .L_1)
	.align		4
.L_1:
        /*0004*/ 	.word	index@(attn_fwd)
        /*0008*/ 	.word	0x00000040


	//----- nvinfo : EIATTR_FRAME_SIZE
	.align		4
.L_2:
        /*000c*/ 	.byte	0x04, 0x11
        /*000e*/ 	.short	(.L_4 - .L_3)
	.align		4
.L_3:
        /*0010*/ 	.word	index@(attn_fwd)
        /*0014*/ 	.word	0x00000000


	//----- nvinfo : EIATTR_MIN_STACK_SIZE
	.align		4
.L_4:
        /*0018*/ 	.byte	0x04, 0x12
        /*001a*/ 	.short	(.L_6 - .L_5)
	.align		4
.L_5:
        /*001c*/ 	.word	index@(attn_fwd)
        /*0020*/ 	.word	0x00000000
.L_6:


//--------------------- .nv.compat                --------------------------
	.section	.nv.compat,"",@"SHT_CUDA_COMPAT_INFO"
	.align	4
        /*0000*/ 	.byte	0x02, 0x09, 0x01, 0x00, 0x02, 0x02, 0x01, 0x00, 0x02, 0x05, 0x05, 0x00, 0x03, 0x07, 0x01, 0x01
        /*0010*/ 	.byte	0x02, 0x03, 0x00, 0x00, 0x02, 0x06, 0x01, 0x00, 0x04, 0x0b, 0x08, 0x00, 0x00, 0x00, 0x00, 0x00
        /*0020*/ 	.byte	0x00, 0x00, 0x00, 0x00


//--------------------- .nv.info.attn_fwd         --------------------------
	.section	.nv.info.attn_fwd,"",@"SHT_CUDA_INFO"
	.sectionflags	@""
	.align	4


	//----- nvinfo : EIATTR_CUDA_API_VERSION
	.align		4
        /*0000*/ 	.byte	0x04, 0x37
        /*0002*/ 	.short	(.L_8 - .L_7)
.L_7:
        /*0004*/ 	.word	0x00000082


	//----- nvinfo : EIATTR_KPARAM_INFO
	.align		4
.L_8:
        /*0008*/ 	.byte	0x04, 0x17
        /*000a*/ 	.short	(.L_10 - .L_9)
.L_9:
        /*000c*/ 	.word	0x00000000
        /*0010*/ 	.short	0x0019
        /*0012*/ 	.short	0x0080
        /*0014*/ 	.byte	0x00, 0xf4, 0x21, 0x00


	//----- nvinfo : EIATTR_KPARAM_INFO
	.align		4
.L_10:
        /*0018*/ 	.byte	0x04, 0x17
        /*001a*/ 	.short	(.L_12 - .L_11)
.L_11:
        /*001c*/ 	.word	0x00000000
        /*0020*/ 	.short	0x0018
        /*0022*/ 	.short	0x0078
        /*0024*/ 	.byte	0x00, 0xf4, 0x21, 0x00


	//----- nvinfo : EIATTR_KPARAM_INFO
	.align		4
.L_12:
        /*0028*/ 	.byte	0x04, 0x17
        /*002a*/ 	.short	(.L_14 - .L_13)
.L_13:
        /*002c*/ 	.word	0x00000000
        /*0030*/ 	.short	0x0017
        /*0032*/ 	.short	0x0070
        /*0034*/ 	.byte	0x00, 0xf0, 0x11, 0x00


	//----- nvinfo : EIATTR_KPARAM_INFO
	.align		4
.L_14:
        /*0038*/ 	.byte	0x04, 0x17
        /*003a*/ 	.short	(.L_16 - .L_15)
.L_15:
        /*003c*/ 	.word	0x00000000
        /*0040*/ 	.short	0x0016
        /*0042*/ 	.short	0x006c
        /*0044*/ 	.byte	0x00, 0xf0, 0x11, 0x00


	//----- nvinfo : EIATTR_KPARAM_INFO
	.align		4
.L_16:
        /*0048*/ 	.byte	0x04, 0x17
        /*004a*/ 	.short	(.L_18 - .L_17)
.L_17:
        /*004c*/ 	.word	0x00000000
        /*0050*/ 	.short	0x0015
        /*0052*/ 	.short	0x0068
        /*0054*/ 	.byte	0x00, 0xf0, 0x11, 0x00


	//----- nvinfo : EIATTR_KPARAM_INFO
	.align		4
.L_18:
        /*0058*/ 	.byte	0x04, 0x17
        /*005a*/ 	.short	(.L_20 - .L_19)
.L_19:
        /*005c*/ 	.word	0x00000000
        /*0060*/ 	.short	0x0014
        /*0062*/ 	.short	0x0064
        /*0064*/ 	.byte	0x00, 0xf0, 0x11, 0x00


	//----- nvinfo : EIATTR_KPARAM_INFO
	.align		4
.L_20:
        /*0068*/ 	.byte	0x04, 0x17
        /*006a*/ 	.short	(.L_22 - .L_21)
.L_21:
        /*006c*/ 	.word	0x00000000
        /*0070*/ 	.short	0x0013
        /*0072*/ 	.short	0x0060
        /*0074*/ 	.byte	0x00, 0xf0, 0x11, 0x00


	//----- nvinfo : EIATTR_KPARAM_INFO
	.align		4
.L_22:
        /*0078*/ 	.byte	0x04, 0x17
        /*007a*/ 	.short	(.L_24 - .L_23)
.L_23:
        /*007c*/ 	.word	0x00000000
        /*0080*/ 	.short	0x0012
        /*0082*/ 	.short	0x005c
        /*0084*/ 	.byte	0x00, 0xf0, 0x11, 0x00


	//----- nvinfo : EIATTR_KPARAM_INFO
	.align		4
.L_24:
        /*0088*/ 	.byte	0x04, 0x17
        /*008a*/ 	.short	(.L_26 - .L_25)
.L_25:
        /*008c*/ 	.word	0x00000000
        /*0090*/ 	.short	0x0011
        /*0092*/ 	.short	0x0058
        /*0094*/ 	.byte	0x00, 0xf0, 0x11, 0x00


	//----- nvinfo : EIATTR_KPARAM_INFO
	.align		4
.L_26:
        /*0098*/ 	.byte	0x04, 0x17
        /*009a*/ 	.short	(.L_28 - .L_27)
.L_27:
        /*009c*/ 	.word	0x00000000
        /*00a0*/ 	.short	0x0010
        /*00a2*/ 	.short	0x0054
        /*00a4*/ 	.byte	0x00, 0xf0, 0x11, 0x00


	//----- nvinfo : EIATTR_KPARAM_INFO
	.align		4
.L_28:
        /*00a8*/ 	.byte	0x04, 0x17
        /*00aa*/ 	.short	(.L_30 - .L_29)
.L_29:
        /*00ac*/ 	.word	0x00000000
        /*00b0*/ 	.short	0x000f
        /*00b2*/ 	.short	0x0050
        /*00b4*/ 	.byte	0x00, 0xf0, 0x11, 0x00


	//----- nvinfo : EIATTR_KPARAM_INFO
	.align		4
.L_30:
        /*00b8*/ 	.byte	0x04, 0x17
        /*00ba*/ 	.short	(.L_32 - .L_31)
.L_31:
        /*00bc*/ 	.word	0x00000000
        /*00c0*/ 	.short	0x000e
        /*00c2*/ 	.short	0x004c
        /*00c4*/ 	.byte	0x00, 0xf0, 0x11, 0x00


	//----- nvinfo : EIATTR_KPARAM_INFO
	.align		4
.L_32:
        /*00c8*/ 	.byte	0x04, 0x17
        /*00ca*/ 	.short	(.L_34 - .L_33)
.L_33:
        /*00cc*/ 	.word	0x00000000
        /*00d0*/ 	.short	0x000d
        /*00d2*/ 	.short	0x0048
        /*00d4*/ 	.byte	0x00, 0xf0, 0x11, 0x00


	//----- nvinfo : EIATTR_KPARAM_INFO
	.align		4
.L_34:
        /*00d8*/ 	.byte	0x04, 0x17
        /*00da*/ 	.short	(.L_36 - .L_35)
.L_35:
        /*00dc*/ 	.word	0x00000000
        /*00e0*/ 	.short	0x000c
        /*00e2*/ 	.short	0x0044
        /*00e4*/ 	.byte	0x00, 0xf0, 0x11, 0x00


	//----- nvinfo : EIATTR_KPARAM_INFO
	.align		4
.L_36:
        /*00e8*/ 	.byte	0x04, 0x17
        /*00ea*/ 	.short	(.L_38 - .L_37)
.L_37:
        /*00ec*/ 	.word	0x00000000
        /*00f0*/ 	.short	0x000b
        /*00f2*/ 	.short	0x0040
        /*00f4*/ 	.byte	0x00, 0xf0, 0x11, 0x00


	//----- nvinfo : EIATTR_KPARAM_INFO
	.align		4
.L_38:
        /*00f8*/ 	.byte	0x04, 0x17
        /*00fa*/ 	.short	(.L_40 - .L_39)
.L_39:
        /*00fc*/ 	.word	0x00000000
        /*0100*/ 	.short	0x000a
        /*0102*/ 	.short	0x003c
        /*0104*/ 	.byte	0x00, 0xf0, 0x11, 0x00


	//----- nvinfo : EIATTR_KPARAM_INFO
	.align		4
.L_40:
        /*0108*/ 	.byte	0x04, 0x17
        /*010a*/ 	.short	(.L_42 - .L_41)
.L_41:
        /*010c*/ 	.word	0x00000000
        /*0110*/ 	.short	0x0009
        /*0112*/ 	.short	0x0038
        /*0114*/ 	.byte	0x00, 0xf0, 0x11, 0x00


	//----- nvinfo : EIATTR_KPARAM_INFO
	.align		4
.L_42:
        /*0118*/ 	.byte	0x04, 0x17
        /*011a*/ 	.short	(.L_44 - .L_43)
.L_43:
        /*011c*/ 	.word	0x00000000
        /*0120*/ 	.short	0x0008
        /*0122*/ 	.short	0x0034
        /*0124*/ 	.byte	0x00, 0xf0, 0x11, 0x00


	//----- nvinfo : EIATTR_KPARAM_INFO
	.align		4
.L_44:
        /*0128*/ 	.byte	0x04, 0x17
        /*012a*/ 	.short	(.L_46 - .L_45)
.L_45:
        /*012c*/ 	.word	0x00000000
        /*0130*/ 	.short	0x0007
        /*0132*/ 	.short	0x0030
        /*0134*/ 	.byte	0x00, 0xf0, 0x11, 0x00


	//----- nvinfo : EIATTR_KPARAM_INFO
	.align		4
.L_46:
        /*0138*/ 	.byte	0x04, 0x17
        /*013a*/ 	.short	(.L_48 - .L_47)
.L_47:
        /*013c*/ 	.word	0x00000000
        /*0140*/ 	.short	0x0006
        /*0142*/ 	.short	0x002c
        /*0144*/ 	.byte	0x00, 0xf0, 0x11, 0x00


	//----- nvinfo : EIATTR_KPARAM_INFO
	.align		4
.L_48:
        /*0148*/ 	.byte	0x04, 0x17
        /*014a*/ 	.short	(.L_50 - .L_49)
.L_49:
        /*014c*/ 	.word	0x00000000
        /*0150*/ 	.short	0x0005
        /*0152*/ 	.short	0x0028
        /*0154*/ 	.byte	0x00, 0xf0, 0x11, 0x00


	//----- nvinfo : EIATTR_KPARAM_INFO
	.align		4
.L_50:
        /*0158*/ 	.byte	0x04, 0x17
        /*015a*/ 	.short	(.L_52 - .L_51)
.L_51:
        /*015c*/ 	.word	0x00000000
        /*0160*/ 	.short	0x0004
        /*0162*/ 	.short	0x0020
        /*0164*/ 	.byte	0x00, 0xf4, 0x21, 0x00


	//----- nvinfo : EIATTR_KPARAM_INFO
	.align		4
.L_52:
        /*0168*/ 	.byte	0x04, 0x17
        /*016a*/ 	.short	(.L_54 - .L_53)
.L_53:
        /*016c*/ 	.word	0x00000000
        /*0170*/ 	.short	0x0003
        /*0172*/ 	.short	0x0018
        /*0174*/ 	.byte	0x00, 0xf4, 0x21, 0x00


	//----- nvinfo : EIATTR_KPARAM_INFO
	.align		4
.L_54:
        /*0178*/ 	.byte	0x04, 0x17
        /*017a*/ 	.short	(.L_56 - .L_55)
.L_55:
        /*017c*/ 	.word	0x00000000
        /*0180*/ 	.short	0x0002
        /*0182*/ 	.short	0x0010
        /*0184*/ 	.byte	0x00, 0xf4, 0x21, 0x00


	//----- nvinfo : EIATTR_KPARAM_INFO
	.align		4
.L_56:
        /*0188*/ 	.byte	0x04, 0x17
        /*018a*/ 	.short	(.L_58 - .L_57)
.L_57:
        /*018c*/ 	.word	0x00000000
        /*0190*/ 	.short	0x0001
        /*0192*/ 	.short	0x0008
        /*0194*/ 	.byte	0x00, 0xf4, 0x21, 0x00


	//----- nvinfo : EIATTR_KPARAM_INFO
	.align		4
.L_58:
        /*0198*/ 	.byte	0x04, 0x17
        /*019a*/ 	.short	(.L_60 - .L_59)
.L_59:
        /*019c*/ 	.word	0x00000000
        /*01a0*/ 	.short	0x0000
        /*01a2*/ 	.short	0x0000
        /*01a4*/ 	.byte	0x00, 0xf4, 0x21, 0x00


	//----- nvinfo : EIATTR_SPARSE_MMA_MASK
	.align		4
.L_60:
        /*01a8*/ 	.byte	0x03, 0x50
        /*01aa*/ 	.short	0x0000


	//----- nvinfo : EIATTR_MAXREG_COUNT
	.align		4
        /*01ac*/ 	.byte	0x03, 0x1b
        /*01ae*/ 	.short	0x00ff


	//----- nvinfo : EIATTR_NUM_BARRIERS
	.align		4
        /*01b0*/ 	.byte	0x02, 0x4c
        /*01b2*/ 	.byte	0x01
	.zero		1


	//----- nvinfo : EIATTR_MERCURY_ISA_VERSION
	.align		4
        /*01b4*/ 	.byte	0x03, 0x5f
        /*01b6*/ 	.short	0x0101


	//----- nvinfo : EIATTR_COOP_GROUP_MASK_REGIDS
	.align		4
        /*01b8*/ 	.byte	0x04, 0x29
        /*01ba*/ 	.short	(.L_62 - .L_61)


	//   ....[0]....
.L_61:
        /*01bc*/ 	.word	0xffffffff


	//   ....[1]....
        /*01c0*/ 	.word	0xffffffff


	//   ....[2]....
        /*01c4*/ 	.word	0xffffffff


	//   ....[3]....
        /*01c8*/ 	.word	0xffffffff


	//   ....[4]....
        /*01cc*/ 	.word	0xffffffff


	//   ....[5]....
        /*01d0*/ 	.word	0xffffffff


	//   ....[6]....
        /*01d4*/ 	.word	0xffffffff


	//   ....[7]....
        /*01d8*/ 	.word	0xffffffff


	//----- nvinfo : EIATTR_COOP_GROUP_INSTR_OFFSETS
	.align		4
.L_62:
        /*01dc*/ 	.byte	0x04, 0x28
        /*01de*/ 	.short	(.L_64 - .L_63)


	//   ....[0]....
.L_63:
        /*01e0*/ 	.word	0x00000e20


	//   ....[1]....
        /*01e4*/ 	.word	0x00000e80


	//   ....[2]....
        /*01e8*/ 	.word	0x00000ea0


	//   ....[3]....
        /*01ec*/ 	.word	0x00000ee0


	//   ....[4]....
        /*01f0*/ 	.word	0x00001220


	//   ....[5]....
        /*01f4*/ 	.word	0x000012a0


	//   ....[6]....
        /*01f8*/ 	.word	0x000012e0


	//   ....[7]....
        /*01fc*/ 	.word	0x00001300


	//----- nvinfo : EIATTR_EXIT_INSTR_OFFSETS
	.align		4
.L_64:
        /*0200*/ 	.byte	0x04, 0x1c
        /*0202*/ 	.short	(.L_66 - .L_65)


	//   ....[0]....
.L_65:
        /*0204*/ 	.word	0x000022e0


	//   ....[1]....
        /*0208*/ 	.word	0x00002310


	//----- nvinfo : EIATTR_REQNTID
	.align		4
.L_66:
        /*020c*/ 	.byte	0x04, 0x10
        /*020e*/ 	.short	(.L_68 - .L_67)
.L_67:
        /*0210*/ 	.word	0x00000080
        /*0214*/ 	.word	0x00000001
        /*0218*/ 	.word	0x00000001


	//----- nvinfo : EIATTR_CBANK_PARAM_SIZE
	.align		4
.L_68:
        /*021c*/ 	.byte	0x03, 0x19
        /*021e*/ 	.short	0x0088


	//----- nvinfo : EIATTR_PARAM_CBANK
	.align		4
        /*0220*/ 	.byte	0x04, 0x0a
        /*0222*/ 	.short	(.L_70 - .L_69)
	.align		4
.L_69:
        /*0224*/ 	.word	index@(.nv.constant0.attn_fwd)
        /*0228*/ 	.short	0x0210
        /*022a*/ 	.short	0x0088


	//----- nvinfo : EIATTR_SW_WAR
	.align		4
.L_70:
        /*022c*/ 	.byte	0x04, 0x36
        /*022e*/ 	.short	(.L_72 - .L_71)
.L_71:
        /*0230*/ 	.word	0x00000008
.L_72:


//--------------------- .nv.callgraph             --------------------------
	.section	.nv.callgraph,"",@"SHT_CUDA_CALLGRAPH"
	.align	4
	.sectionentsize	8
	.align		4
        /*0000*/ 	.word	0x00000000
	.align		4
        /*0004*/ 	.word	0xffffffff
	.align		4
        /*0008*/ 	.word	0x00000000
	.align		4
        /*000c*/ 	.word	0xfffffffe
	.align		4
        /*0010*/ 	.word	0x00000000
	.align		4
        /*0014*/ 	.word	0xfffffffd
	.align		4
        /*0018*/ 	.word	0x00000000
	.align		4
        /*001c*/ 	.word	0xfffffffc


//--------------------- .nv.constant4             --------------------------
	.section	.nv.constant4,"a",@progbits
	.align	8
	.align		8
.nv.constant4:
        /*0000*/ 	.dword	_$_str


//--------------------- .text.attn_fwd            --------------------------
	.section	.text.attn_fwd,"ax",@progbits
	.align	128
        .global         attn_fwd
        .type           attn_fwd,@function
        .size           attn_fwd,(.L_x_3 - attn_fwd)
        .other          attn_fwd,@"STO_CUDA_ENTRY STV_DEFAULT"
attn_fwd:
.text.attn_fwd:
[----:B------:R-:W-:Y:S01]  /*0000*/  LDC R1, c[0x0][0x28] ;  /* 0x00000a00ff017b82 */ /* 0x000fe20000000800 */
[----:B------:R-:W0:Y:S07]  /*0010*/  S2R R6, SR_TID.X ;  /* 0x0000000000067919 */ /* 0x000e2e0000002100 */
[----:B------:R-:W1:Y:S01]  /*0020*/  S2UR UR8, SR_CTAID.Y ;  /* 0x00000000000879c3 */ /* 0x000e620000002600 */
[----:B------:R-:W-:Y:S01]  /*0030*/  ULDC.64 UR4, c[0x0][0x240] ;  /* 0x0000900000047ab9 */ /* 0x000fe20000000a00 */
[----:B------:R-:W-:Y:S01]  /*0040*/  ULDC.64 UR14, c[0x0][0x208] ;  /* 0x00008200000e7ab9 */ /* 0x000fe20000000a00 */
[----:B------:R-:W2:Y:S01]  /*0050*/  S2R R3, SR_CTAID.X ;  /* 0x0000000000037919 */ /* 0x000ea20000002500 */
[----:B------:R-:W-:-:S04]  /*0060*/  ULDC UR16, c[0x0][0x280] ;  /* 0x0000a00000107ab9 */ /* 0x000fc80000000800 */
[----:B------:R-:W3:Y:S08]  /*0070*/  LDC R18, c[0x0][0x248] ;  /* 0x00009200ff127b82 */ /* 0x000ef00000000800 */
[----:B------:R-:W4:Y:S01]  /*0080*/  LDC.64 R20, c[0x0][0x210] ;  /* 0x00008400ff147b82 */ /* 0x000f220000000a00 */
[----:B-1----:R-:W-:-:S04]  /*0090*/  UIMAD UR4, UR8, UR4, URZ ;  /* 0x00000004080472a4 */ /* 0x002fc8000f8e023f */
[----:B------:R-:W-:Y:S01]  /*00a0*/  USHF.L.U32 UR6, UR4, 0x1, URZ ;  /* 0x0000000104067899 */ /* 0x000fe2000800063f */
[----:B0-----:R-:W-:Y:S02]  /*00b0*/  LOP3.LUT R4, R6, 0x1f, RZ, 0xc0, !PT ;  /* 0x0000001f06047812 */ /* 0x001fe400078ec0ff */
[----:B------:R-:W-:-:S03]  /*00c0*/  SHF.R.U32.HI R8, RZ, 0x5, R6 ;  /* 0x00000005ff087819 */ /* 0x000fc60000011606 */
[----:B--2---:R-:W-:Y:S01]  /*00d0*/  IMAD R40, R3, 0x20, R4 ;  /* 0x0000002003287824 */ /* 0x004fe200078e0204 */
[----:B------:R-:W-:-:S03]  /*00e0*/  SGXT.U32 R8, R8, 0x2 ;  /* 0x000000020808781a */ /* 0x000fc60000000000 */
[----:B------:R-:W-:Y:S01]  /*00f0*/  IMAD R0, R40, UR5, RZ ;  /* 0x0000000528007c24 */ /* 0x000fe2000f8e02ff */
[----:B------:R-:W-:Y:S01]  /*0100*/  UIMAD.WIDE UR4, UR4, 0x2, URZ ;  /* 0x00000002040478a5 */ /* 0x000fe2000f8e023f */
[----:B---3--:R-:W-:Y:S02]  /*0110*/  IMAD R5, R8, R18, RZ ;  /* 0x0000001208057224 */ /* 0x008fe400078e02ff */
[C---:B------:R-:W-:Y:S02]  /*0120*/  IMAD.SHL.U32 R3, R0.reuse, 0x2, RZ ;  /* 0x0000000200037824 */ /* 0x040fe400078e00ff */
[----:B------:R-:W-:Y:S01]  /*0130*/  IMAD.HI R0, R0, 0x2, RZ ;  /* 0x0000000200007827 */ /* 0x000fe200078e02ff */
[----:B------:R-:W-:Y:S02]  /*0140*/  LEA R7, R18, R5, 0x2 ;  /* 0x0000000512077211 */ /* 0x000fe400078e10ff */
[----:B----4-:R-:W-:-:S03]  /*0150*/  IADD3 R20, P0, P1, R3, UR6, R20 ;  /* 0x0000000603147c10 */ /* 0x010fc6000f91e014 */
[----:B------:R-:W-:Y:S01]  /*0160*/  IMAD R9, R18, 0x4, R7 ;  /* 0x0000000412097824 */ /* 0x000fe200078e0207 */
[----:B------:R-:W-:Y:S02]  /*0170*/  IADD3.X R22, R0, UR5, R21, P0, P1 ;  /* 0x0000000500167c10 */ /* 0x000fe400087e2415 */
[-C--:B------:R-:W-:Y:S02]  /*0180*/  LEA R2, P0, R5, R20.reuse, 0x1 ;  /* 0x0000001405027211 */ /* 0x080fe400078008ff */
[----:B------:R-:W-:Y:S02]  /*0190*/  LEA R12, P1, R9, R20, 0x1 ;  /* 0x00000014090c7211 */ /* 0x000fe400078208ff */
[----:B------:R-:W-:Y:S02]  /*01a0*/  LEA.HI.X.SX32 R3, R5, R22, 0x1, P0 ;  /* 0x0000001605037211 */ /* 0x000fe400000f0eff */
[----:B------:R-:W-:Y:S02]  /*01b0*/  LEA R5, R18, R9, 0x2 ;  /* 0x0000000912057211 */ /* 0x000fe400078e10ff */
[----:B------:R-:W-:Y:S01]  /*01c0*/  LEA R10, P0, R7, R20, 0x1 ;  /* 0x00000014070a7211 */ /* 0x000fe200078008ff */
[----:B------:R0:W2:Y:S01]  /*01d0*/  LDG.E.U16 R21, desc[UR14][R2.64] ;  /* 0x0000000e02157981 */ /* 0x0000a2000c1e1500 */
[----:B------:R-:W-:-:S02]  /*01e0*/  LEA.HI R0, R6, 0x1c, RZ, 0x1b ;  /* 0x0000001c06007811 */ /* 0x000fc400078fd8ff */
[-C--:B------:R-:W-:Y:S01]  /*01f0*/  LEA.HI.X.SX32 R11, R7, R22.reuse, 0x1, P0 ;  /* 0x00000016070b7211 */ /* 0x080fe200000f0eff */
[----:B------:R-:W-:Y:S01]  /*0200*/  IMAD R7, R18, 0x4, R5 ;  /* 0x0000000412077824 */ /* 0x000fe200078e0205 */
[----:B------:R-:W-:Y:S01]  /*0210*/  LEA.HI.X.SX32 R13, R9, R22, 0x1, P1 ;  /* 0x00000016090d7211 */ /* 0x000fe200008f0eff */
[----:B------:R-:W-:Y:S01]  /*0220*/  IMAD R9, R0, R18, RZ ;  /* 0x0000001200097224 */ /* 0x000fe200078e02ff */
[C---:B------:R-:W-:Y:S02]  /*0230*/  LEA R14, P0, R5.reuse, R20, 0x1 ;  /* 0x00000014050e7211 */ /* 0x040fe400078008ff */
[C---:B------:R-:W-:Y:S01]  /*0240*/  LEA R0, R18.reuse, R7, 0x2 ;  /* 0x0000000712007211 */ /* 0x040fe200078e10ff */
[----:B------:R1:W3:Y:S01]  /*0250*/  LDG.E.U16 R23, desc[UR14][R12.64] ;  /* 0x0000000e0c177981 */ /* 0x0002e2000c1e1500 */
[----:B------:R-:W-:Y:S02]  /*0260*/  LEA.HI.X.SX32 R15, R5, R22, 0x1, P0 ;  /* 0x00000016050f7211 */ /* 0x000fe400000f0eff */
[-C--:B------:R-:W-:Y:S01]  /*0270*/  LEA R16, P0, R7, R20.reuse, 0x1 ;  /* 0x0000001407107211 */ /* 0x080fe200078008ff */
[----:B------:R-:W-:Y:S01]  /*0280*/  IMAD R5, R18, 0x4, R0 ;  /* 0x0000000412057824 */ /* 0x000fe200078e0200 */
[----:B------:R-:W-:Y:S01]  /*0290*/  LEA R18, P2, R9, R20, 0x1 ;  /* 0x0000001409127211 */ /* 0x000fe200078408ff */
[----:B------:R-:W4:Y:S01]  /*02a0*/  LDG.E.U16 R11, desc[UR14][R10.64] ;  /* 0x0000000e0a0b7981 */ /* 0x000f22000c1e1500 */
[----:B------:R-:W-:-:S02]  /*02b0*/  LEA.HI.X.SX32 R17, R7, R22, 0x1, P0 ;  /* 0x0000001607117211 */ /* 0x000fc400000f0eff */
[CC--:B0-----:R-:W-:Y:S01]  /*02c0*/  LEA R2, P1, R5.reuse, R20.reuse, 0x1 ;  /* 0x0000001405027211 */ /* 0x0c1fe200078208ff */
[----:B------:R-:W5:Y:S01]  /*02d0*/  LDG.E.U16 R15, desc[UR14][R14.64] ;  /* 0x0000000e0e0f7981 */ /* 0x000f62000c1e1500 */
[C---:B-1----:R-:W-:Y:S02]  /*02e0*/  LEA R12, P0, R0.reuse, R20, 0x1 ;  /* 0x00000014000c7211 */ /* 0x042fe400078008ff */
[-C--:B------:R-:W-:Y:S01]  /*02f0*/  LEA.HI.X.SX32 R3, R5, R22.reuse, 0x1, P1 ;  /* 0x0000001605037211 */ /* 0x080fe200008f0eff */
[----:B------:R-:W4:Y:S01]  /*0300*/  LDG.E.U16 R17, desc[UR14][R16.64] ;  /* 0x0000000e10117981 */ /* 0x000f22000c1e1500 */
[-C--:B------:R-:W-:Y:S02]  /*0310*/  LEA.HI.X.SX32 R19, R9, R22.reuse, 0x1, P2 ;  /* 0x0000001609137211 */ /* 0x080fe400010f0eff */
[----:B------:R-:W-:Y:S01]  /*0320*/  LEA.HI.X.SX32 R13, R0, R22, 0x1, P0 ;  /* 0x00000016000d7211 */ /* 0x000fe200000f0eff */
[----:B------:R0:W5:Y:S04]  /*0330*/  LDG.E.U16 R5, desc[UR14][R2.64] ;  /* 0x0000000e02057981 */ /* 0x000168000c1e1500 */
[----:B------:R-:W5:Y:S04]  /*0340*/  LDG.E.U16 R19, desc[UR14][R18.64] ;  /* 0x0000000e12137981 */ /* 0x000f68000c1e1500 */
[----:B------:R-:W5:Y:S01]  /*0350*/  LDG.E.U16 R13, desc[UR14][R12.64] ;  /* 0x0000000e0c0d7981 */ /* 0x000f62000c1e1500 */
[----:B------:R-:W1:Y:S01]  /*0360*/  S2UR UR7, SR_CgaCtaId ;  /* 0x00000000000779c3 */ /* 0x000e620000008800 */
[----:B------:R-:W-:Y:S01]  /*0370*/  SHF.R.S32.HI R0, RZ, 0x6, R6 ;  /* 0x00000006ff007819 */ /* 0x000fe20000011406 */
[----:B------:R-:W-:-:S03]  /*0380*/  UISETP.GE.AND UP0, UPT, UR16, 0x1, UPT ;  /* 0x000000011000788c */ /* 0x000fc6000bf06270 */
[----:B------:R-:W-:Y:S01]  /*0390*/  SGXT R0, R0, 0x1 ;  /* 0x000000010000781a */ /* 0x000fe20000000200 */
[----:B------:R-:W-:Y:S01]  /*03a0*/  UMOV UR4, 0x400 ;  /* 0x0000040000047882 */ /* 0x000fe20000000000 */
[----:B------:R-:W-:Y:S02]  /*03b0*/  SHF.L.U32 R9, R6, 0x1, RZ ;  /* 0x0000000106097819 */ /* 0x000fe400000006ff */
[----:B------:R-:W-:Y:S02]  /*03c0*/  LOP3.LUT R0, R0, 0x90, RZ, 0xc0, !PT ;  /* 0x0000009000007812 */ /* 0x000fe400078ec0ff */
[----:B------:R-:W-:Y:S02]  /*03d0*/  PLOP3.LUT P0, PT, PT, PT, UP0, 0x80, 0x0 ;  /* 0x000000000000781c */ /* 0x000fe40003f0f008 */
[----:B------:R-:W-:-:S04]  /*03e0*/  LOP3.LUT R0, R0, 0x7e, R9, 0x78, !PT ;  /* 0x0000007e00007812 */ /* 0x000fc800078e7809 */
[----:B0-----:R-:W-:Y:S01]  /*03f0*/  LOP3.LUT R2, R0, 0x20, RZ, 0x3c, !PT ;  /* 0x0000002000027812 */ /* 0x001fe200078e3cff */
[----:B-1----:R-:W-:Y:S01]  /*0400*/  ULEA UR7, UR7, UR4, 0x18 ;  /* 0x0000000407077291 */ /* 0x002fe2000f8ec03f */
[----:B------:R-:W-:Y:S01]  /*0410*/  IMAD.MOV.U32 R41, RZ, RZ, -0x800000 ;  /* 0xff800000ff297424 */ /* 0x000fe200078e00ff */
[----:B------:R-:W-:Y:S01]  /*0420*/  MOV R3, 0x3f800000 ;  /* 0x3f80000000037802 */ /* 0x000fe20000000f00 */
[----:B------:R-:W-:Y:S01]  /*0430*/  IMAD.MOV.U32 R7, RZ, RZ, 0x3f800000 ;  /* 0x3f800000ff077424 */ /* 0x000fe200078e00ff */
[----:B------:R-:W-:Y:S02]  /*0440*/  MOV R37, 0xff800000 ;  /* 0xff80000000257802 */ /* 0x000fe40000000f00 */
[----:B------:R-:W-:Y:S02]  /*0450*/  CS2R R24, SRZ ;  /* 0x0000000000187805 */ /* 0x000fe4000001ff00 */
[----:B------:R-:W-:Y:S02]  /*0460*/  CS2R R26, SRZ ;  /* 0x00000000001a7805 */ /* 0x000fe4000001ff00 */
[----:B------:R-:W-:Y:S01]  /*0470*/  SHF.L.U32 R10, R6, 0x3, RZ ;  /* 0x00000003060a7819 */ /* 0x000fe200000006ff */
[----:B--2---:R0:W-:Y:S04]  /*0480*/  STS.U16 [R0+UR7], R21 ;  /* 0x0000001500007988 */ /* 0x0041e80008000407 */
[----:B---3--:R1:W-:Y:S01]  /*0490*/  STS.U16 [R0+UR7+0x200], R23 ;  /* 0x0002001700007988 */ /* 0x0083e20008000407 */
[----:B0-----:R-:W-:-:S02]  /*04a0*/  CS2R R20, SRZ ;  /* 0x0000000000147805 */ /* 0x001fc4000001ff00 */
[----:B-1----:R-:W-:Y:S01]  /*04b0*/  CS2R R22, SRZ ;  /* 0x0000000000167805 */ /* 0x002fe2000001ff00 */
[----:B----4-:R0:W-:Y:S04]  /*04c0*/  STS.U16 [R0+UR7+0x400], R17 ;  /* 0x0004001100007988 */ /* 0x0101e80008000407 */
[----:B-----5:R1:W-:Y:S04]  /*04d0*/  STS.U16 [R0+UR7+0x600], R5 ;  /* 0x0006000500007988 */ /* 0x0203e80008000407 */
[----:B------:R2:W-:Y:S04]  /*04e0*/  STS.U16 [R2+UR7+0x100], R11 ;  /* 0x0001000b02007988 */ /* 0x0005e80008000407 */
[----:B------:R3:W-:Y:S01]  /*04f0*/  STS.U16 [R2+UR7+0x300], R15 ;  /* 0x0003000f02007988 */ /* 0x0007e20008000407 */
[----:B0-----:R-:W-:-:S03]  /*0500*/  CS2R R16, SRZ ;  /* 0x0000000000107805 */ /* 0x001fc6000001ff00 */
[----:B------:R0:W-:Y:S01]  /*0510*/  STS.U16 [R2+UR7+0x500], R13 ;  /* 0x0005000d02007988 */ /* 0x0001e20008000407 */
[----:B-1----:R-:W-:-:S03]  /*0520*/  IMAD.SHL.U32 R5, R6, 0x40, RZ ;  /* 0x0000004006057824 */ /* 0x002fc600078e00ff */
[----:B------:R1:W-:Y:S01]  /*0530*/  STS.U16 [R2+UR7+0x700], R19 ;  /* 0x0007001302007988 */ /* 0x0003e20008000407 */
[----:B--2---:R-:W-:Y:S02]  /*0540*/  LOP3.LUT R11, R6, 0x10, RZ, 0xc0, !PT ;  /* 0x00000010060b7812 */ /* 0x004fe400078ec0ff */
[----:B---3--:R-:W-:Y:S02]  /*0550*/  CS2R R14, SRZ ;  /* 0x00000000000e7805 */ /* 0x008fe4000001ff00 */
[----:B0-----:R-:W-:Y:S02]  /*0560*/  CS2R R12, SRZ ;  /* 0x00000000000c7805 */ /* 0x001fe4000001ff00 */
[----:B-1----:R-:W-:Y:S01]  /*0570*/  CS2R R18, SRZ ;  /* 0x0000000000127805 */ /* 0x002fe2000001ff00 */
[----:B------:R-:W-:Y:S06]  /*0580*/  @!P0 BRA `(.L_x_0) ;  /* 0x0000000c00b48947 */ /* 0x000fec0003800000 */
[----:B------:R-:W-:Y:S01]  /*0590*/  SHF.R.S32.HI R7, RZ, 0x2, R6 ;  /* 0x00000002ff077819 */ /* 0x000fe20000011406 */
[C---:B------:R-:W-:Y:S01]  /*05a0*/  IMAD.SHL.U32 R3, R6.reuse, 0x20, RZ ;  /* 0x0000002006037824 */ /* 0x040fe200078e00ff */
[----:B------:R-:W-:Y:S01]  /*05b0*/  LOP3.LUT R5, R5, 0x1c0, RZ, 0xc0, !PT ;  /* 0x000001c005057812 */ /* 0x000fe200078ec0ff */
[----:B------:R-:W-:Y:S01]  /*05c0*/  ULDC.64 UR10, c[0x0][0x250] ;  /* 0x00009400000a7ab9 */ /* 0x000fe20000000a00 */
[----:B------:R-:W-:Y:S01]  /*05d0*/  SGXT R7, R7, 0x1 ;  /* 0x000000010707781a */ /* 0x000fe20000000200 */
[----:B------:R-:W-:Y:S01]  /*05e0*/  ULDC.64 UR12, c[0x0][0x260] ;  /* 0x00009800000c7ab9 */ /* 0x000fe20000000a00 */
[----:B------:R-:W-:Y:S01]  /*05f0*/  LOP3.LUT R12, R5, 0x30, R10, 0xf8, !PT ;  /* 0x00000030050c7812 */ /* 0x000fe200078ef80a */
[----:B------:R-:W-:Y:S01]  /*0600*/  UIMAD UR4, UR8, UR10, URZ ;  /* 0x0000000a080472a4 */ /* 0x000fe2000f8e023f */
[----:B------:R-:W-:Y:S01]  /*0610*/  LOP3.LUT R14, R7, 0x90, RZ, 0xc0, !PT ;  /* 0x00000090070e7812 */ /* 0x000fe200078ec0ff */
[----:B------:R-:W-:Y:S01]  /*0620*/  UIMAD UR6, UR8, UR12, URZ ;  /* 0x0000000c080672a4 */ /* 0x000fe2000f8e023f */
[----:B------:R-:W-:Y:S01]  /*0630*/  LOP3.LUT R5, R6, 0xf, RZ, 0xc0, !PT ;  /* 0x0000000f06057812 */ /* 0x000fe200078ec0ff */
[----:B------:R-:W0:Y:S01]  /*0640*/  LDC R17, c[0x0][0x268] ;  /* 0x00009a00ff117b82 */ /* 0x000e220000000800 */
[----:B------:R-:W-:Y:S01]  /*0650*/  LOP3.LUT R14, R14, 0x60, R3, 0xf8, !PT ;  /* 0x000000600e0e7812 */ /* 0x000fe200078ef803 */
[----:B------:R-:W-:Y:S01]  /*0660*/  ULDC UR5, c[0x0][0x258] ;  /* 0x0000960000057ab9 */ /* 0x000fe20000000800 */
[----:B------:R-:W-:Y:S01]  /*0670*/  LOP3.LUT R3, R9, 0x10, RZ, 0xc0, !PT ;  /* 0x0000001009037812 */ /* 0x000fe200078ec0ff */
[----:B------:R-:W-:Y:S01]  /*0680*/  USHF.L.U32 UR9, UR6, 0x1, URZ ;  /* 0x0000000106097899 */ /* 0x000fe2000800063f */
[----:B------:R-:W-:Y:S01]  /*0690*/  LEA R10, R11, UR7, 0x5 ;  /* 0x000000070b0a7c11 */ /* 0x000fe2000f8e28ff */
[----:B------:R-:W-:Y:S01]  /*06a0*/  IMAD R7, R5, UR13, RZ ;  /* 0x0000000d05077c24 */ /* 0x000fe2000f8e02ff */
[----:B------:R-:W-:Y:S01]  /*06b0*/  LOP3.LUT R13, R3, 0x20, R6, 0xf8, !PT ;  /* 0x00000020030d7812 */ /* 0x000fe200078ef806 */
[----:B------:R-:W-:Y:S01]  /*06c0*/  IMAD R3, R4, UR5, RZ ;  /* 0x0000000504037c24 */ /* 0x000fe2000f8e02ff */
[----:B------:R-:W-:Y:S01]  /*06d0*/  USHF.L.U32 UR5, UR4, 0x1, URZ ;  /* 0x0000000104057899 */ /* 0x000fe2000800063f */
[----:B------:R-:W-:Y:S01]  /*06e0*/  LOP3.LUT R14, R14, 0x10, R9, 0x78, !PT ;  /* 0x000000100e0e7812 */ /* 0x000fe200078e7809 */
[----:B------:R-:W-:Y:S01]  /*06f0*/  ULDC.64 UR20, c[0x0][0x220] ;  /* 0x0000880000147ab9 */ /* 0x000fe20000000a00 */
[----:B------:R-:W-:Y:S01]  /*0700*/  LOP3.LUT R4, R12, R13, RZ, 0x3c, !PT ;  /* 0x0000000d0c047212 */ /* 0x000fe200078e3cff */
[----:B------:R-:W-:Y:S01]  /*0710*/  IMAD R13, R11, -0x10, R10 ;  /* 0xfffffff00b0d7824 */ /* 0x000fe200078e020a */
[----:B------:R-:W-:Y:S01]  /*0720*/  MOV R11, UR9 ;  /* 0x00000009000b7c02 */ /* 0x000fe20008000f00 */
[----:B------:R-:W-:Y:S01]  /*0730*/  IMAD.SHL.U32 R5, R3, 0x2, RZ ;  /* 0x0000000203057824 */ /* 0x000fe200078e00ff */
[----:B------:R-:W-:Y:S01]  /*0740*/  IADD3 R4, R4, R10, RZ ;  /* 0x0000000a04047210 */ /* 0x000fe20007ffe0ff */
[----:B------:R-:W-:Y:S01]  /*0750*/  IMAD.U32 R54, RZ, RZ, UR5 ;  /* 0x00000005ff367e24 */ /* 0x000fe2000f8e00ff */
[----:B------:R-:W-:Y:S01]  /*0760*/  SHF.L.U32 R10, R7, 0x1, RZ ;  /* 0x00000001070a7819 */ /* 0x000fe200000006ff */
[----:B------:R-:W-:Y:S01]  /*0770*/  UIMAD.WIDE UR4, UR4, 0x2, URZ ;  /* 0x00000002040478a5 */ /* 0x000fe2000f8e023f */
[----:B------:R-:W-:Y:S01]  /*0780*/  IMAD R8, R8, UR11, RZ ;  /* 0x0000000b08087c24 */ /* 0x000fe2000f8e02ff */
[----:B------:R-:W-:Y:S01]  /*0790*/  ULDC.64 UR18, c[0x0][0x218] ;  /* 0x0000860000127ab9 */ /* 0x000fe20000000a00 */
[----:B------:R-:W-:Y:S01]  /*07a0*/  IADD3 R46, P2, P3, R10, UR20, R11 ;  /* 0x000000140a2e7c10 */ /* 0x000fe2000fb5e00b */
[----:B------:R-:W-:Y:S01]  /*07b0*/  IMAD.MOV.U32 R42, RZ, RZ, -0x800000 ;  /* 0xff800000ff2a7424 */ /* 0x000fe200078e00ff */
[----:B------:R-:W-:-:S02]  /*07c0*/  IADD3 R54, P0, P1, R5, UR18, R54 ;  /* 0x0000001205367c10 */ /* 0x000fc4000f91e036 */
[----:B------:R-:W-:Y:S02]  /*07d0*/  CS2R R24, SRZ ;  /* 0x0000000000187805 */ /* 0x000fe4000001ff00 */
[----:B------:R-:W-:Y:S01]  /*07e0*/  SHF.R.U32.HI R10, RZ, 0x4, R6 ;  /* 0x00000004ff0a7819 */ /* 0x000fe20000011606 */
[----:B------:R-:W-:Y:S01]  /*07f0*/  IMAD.HI R6, R3, 0x2, RZ ;  /* 0x0000000203067827 */ /* 0x000fe200078e02ff */
[----:B------:R-:W-:Y:S02]  /*0800*/  LOP3.LUT R5, R12, 0x30, R9, 0x78, !PT ;  /* 0x000000300c057812 */ /* 0x000fe400078e7809 */
[----:B------:R-:W-:Y:S02]  /*0810*/  CS2R R26, SRZ ;  /* 0x00000000001a7805 */ /* 0x000fe4000001ff00 */
[----:B------:R-:W-:Y:S01]  /*0820*/  SGXT.U32 R3, R10, 0x3 ;  /* 0x000000030a03781a */ /* 0x000fe20000000000 */
[----:B------:R-:W-:Y:S01]  /*0830*/  IMAD.U32 R9, RZ, RZ, UR5 ;  /* 0x00000005ff097e24 */ /* 0x000fe2000f8e00ff */
[----:B------:R-:W-:Y:S01]  /*0840*/  MOV R11, UR11 ;  /* 0x0000000b000b7c02 */ /* 0x000fe20008000f00 */
[----:B------:R-:W-:Y:S01]  /*0850*/  UIMAD.WIDE UR4, UR6, 0x2, URZ ;  /* 0x00000002060478a5 */ /* 0x000fe2000f8e023f */
[----:B------:R-:W-:Y:S01]  /*0860*/  IMAD.U32 R12, RZ, RZ, UR11 ;  /* 0x0000000bff0c7e24 */ /* 0x000fe2000f8e00ff */
[----:B------:R-:W-:Y:S01]  /*0870*/  MOV R18, UR11 ;  /* 0x0000000b00127c02 */ /* 0x000fe20008000f00 */
[----:B0-----:R-:W-:Y:S01]  /*0880*/  IMAD R10, R3, R17, RZ ;  /* 0x00000011030a7224 */ /* 0x001fe200078e02ff */
[----:B------:R-:W-:Y:S01]  /*0890*/  IADD3.X R16, R6, UR19, R9, P0, P1 ;  /* 0x0000001306107c10 */ /* 0x000fe200087e2409 */
[----:B------:R-:W-:Y:S01]  /*08a0*/  IMAD.HI R6, R7, 0x2, RZ ;  /* 0x0000000207067827 */ /* 0x000fe200078e02ff */
[----:B------:R-:W-:-:S02]  /*08b0*/  LEA R7, R11, R8, 0x2 ;  /* 0x000000080b077211 */ /* 0x000fc400078e10ff */
[----:B------:R-:W-:Y:S02]  /*08c0*/  CS2R R20, SRZ ;  /* 0x0000000000147805 */ /* 0x000fe4000001ff00 */
[----:B------:R-:W-:Y:S01]  /*08d0*/  LEA R11, R17, R10, 0x3 ;  /* 0x0000000a110b7211 */ /* 0x000fe200078e18ff */
[----:B------:R-:W-:Y:S01]  /*08e0*/  IMAD.U32 R15, RZ, RZ, UR5 ;  /* 0x00000005ff0f7e24 */ /* 0x000fe2000f8e00ff */
[-C--:B------:R-:W-:Y:S01]  /*08f0*/  LEA R60, P0, R8, R54.reuse, 0x1 ;  /* 0x00000036083c7211 */ /* 0x080fe200078008ff */
[----:B------:R-:W-:Y:S01]  /*0900*/  IMAD R3, R12, 0x4, R7 ;  /* 0x000000040c037824 */ /* 0x000fe200078e0207 */
[----:B------:R-:W-:Y:S01]  /*0910*/  LEA R58, P1, R7, R54, 0x1 ;  /* 0x00000036073a7211 */ /* 0x000fe200078208ff */
[----:B------:R-:W-:Y:S01]  /*0920*/  IMAD R12, R17, 0x8, R11 ;  /* 0x00000008110c7824 */ /* 0x000fe200078e020b */
[----:B------:R-:W-:Y:S01]  /*0930*/  IADD3.X R15, R6, UR21, R15, P2, P3 ;  /* 0x00000015060f7c10 */ /* 0x000fe200097e640f */
[----:B------:R-:W-:Y:S01]  /*0940*/  IMAD.IADD R6, R14, 0x1, R13 ;  /* 0x000000010e067824 */ /* 0x000fe200078e020d */
[----:B------:R-:W-:-:S02]  /*0950*/  LEA R9, R18, R3, 0x2 ;  /* 0x0000000312097211 */ /* 0x000fc400078e10ff */
[----:B------:R-:W-:Y:S02]  /*0960*/  CS2R R18, SRZ ;  /* 0x0000000000127805 */ /* 0x000fe4000001ff00 */
[-C--:B------:R-:W-:Y:S02]  /*0970*/  LEA R56, P2, R3, R54.reuse, 0x1 ;  /* 0x0000003603387211 */ /* 0x080fe400078408ff */
[----:B------:R-:W-:Y:S02]  /*0980*/  CS2R R22, SRZ ;  /* 0x0000000000167805 */ /* 0x000fe4000001ff00 */
[----:B------:R-:W-:Y:S01]  /*0990*/  LEA R54, P3, R9, R54, 0x1 ;  /* 0x0000003609367211 */ /* 0x000fe200078608ff */
[----:B------:R-:W-:Y:S01]  /*09a0*/  UMOV UR4, URZ ;  /* 0x0000003f00047c82 */ /* 0x000fe20008000000 */
[----:B------:R-:W-:Y:S01]  /*09b0*/  LEA.HI.X.SX32 R57, R3, R16, 0x1, P2 ;  /* 0x0000001003397211 */ /* 0x000fe200010f0eff */
[----:B------:R-:W-:Y:S01]  /*09c0*/  UMOV UR5, URZ ;  /* 0x0000003f00057c82 */ /* 0x000fe20008000000 */
[----:B------:R-:W-:Y:S01]  /*09d0*/  LEA R3, R17, R12, 0x3 ;  /* 0x0000000c11037211 */ /* 0x000fe200078e18ff */
[----:B------:R-:W-:Y:S01]  /*09e0*/  UMOV UR6, URZ ;  /* 0x0000003f00067c82 */ /* 0x000fe20008000000 */
[-C--:B------:R-:W-:Y:S01]  /*09f0*/  LEA.HI.X.SX32 R61, R8, R16.reuse, 0x1, P0 ;  /* 0x00000010083d7211 */ /* 0x080fe200000f0eff */
[----:B------:R-:W-:Y:S01]  /*0a00*/  ULDC UR9, c[0x0][0x238] ;  /* 0x00008e0000097ab9 */ /* 0x000fe20000000800 */
[----:B------:R-:W-:-:S02]  /*0a10*/  LEA.HI.X.SX32 R59, R7, R16, 0x1, P1 ;  /* 0x00000010073b7211 */ /* 0x000fc400008f0eff */
[----:B------:R-:W-:Y:S02]  /*0a20*/  LEA.HI.X.SX32 R55, R9, R16, 0x1, P3 ;  /* 0x0000001009377211 */ /* 0x000fe400018f0eff */
[----:B------:R-:W-:Y:S02]  /*0a30*/  CS2R R16, SRZ ;  /* 0x0000000000107805 */ /* 0x000fe4000001ff00 */
[-C--:B------:R-:W-:Y:S02]  /*0a40*/  LEA R52, P0, R10, R46.reuse, 0x1 ;  /* 0x0000002e0a347211 */ /* 0x080fe400078008ff */
[-C--:B------:R-:W-:Y:S02]  /*0a50*/  LEA R50, P1, R11, R46.reuse, 0x1 ;  /* 0x0000002e0b327211 */ /* 0x080fe400078208ff */
[-C--:B------:R-:W-:Y:S02]  /*0a60*/  LEA R48, P2, R12, R46.reuse, 0x1 ;  /* 0x0000002e0c307211 */ /* 0x080fe400078408ff */
[----:B------:R-:W-:-:S02]  /*0a70*/  LEA R46, P3, R3, R46, 0x1 ;  /* 0x0000002e032e7211 */ /* 0x000fc400078608ff */
[-C--:B------:R-:W-:Y:S02]  /*0a80*/  LEA.HI.X.SX32 R53, R10, R15.reuse, 0x1, P0 ;  /* 0x0000000f0a357211 */ /* 0x080fe400000f0eff */
[-C--:B------:R-:W-:Y:S02]  /*0a90*/  LEA.HI.X.SX32 R51, R11, R15.reuse, 0x1, P1 ;  /* 0x0000000f0b337211 */ /* 0x080fe400008f0eff */
[-C--:B------:R-:W-:Y:S02]  /*0aa0*/  LEA.HI.X.SX32 R49, R12, R15.reuse, 0x1, P2 ;  /* 0x0000000f0c317211 */ /* 0x080fe400010f0eff */
[----:B------:R-:W-:Y:S02]  /*0ab0*/  CS2R R12, SRZ ;  /* 0x00000000000c7805 */ /* 0x000fe4000001ff00 */
[----:B------:R-:W-:Y:S01]  /*0ac0*/  LEA.HI.X.SX32 R47, R3, R15, 0x1, P3 ;  /* 0x0000000f032f7211 */ /* 0x000fe200018f0eff */
[----:B------:R-:W-:Y:S01]  /*0ad0*/  IMAD.MOV.U32 R3, RZ, RZ, 0x3f800000 ;  /* 0x3f800000ff037424 */ /* 0x000fe200078e00ff */
[----:B------:R-:W-:-:S02]  /*0ae0*/  MOV R44, 0xff800000 ;  /* 0xff800000002c7802 */ /* 0x000fc40000000f00 */
[----:B------:R-:W-:Y:S02]  /*0af0*/  CS2R R14, SRZ ;  /* 0x00000000000e7805 */ /* 0x000fe4000001ff00 */
[----:B------:R-:W-:-:S07]  /*0b00*/  MOV R7, 0x3f800000 ;  /* 0x3f80000000077802 */ /* 0x000fce0000000f00 */
.L_x_1:
[----:B------:R-:W-:Y:S01]  /*0b10*/  MOV R9, UR4 ;  /* 0x0000000400097c02 */ /* 0x000fe20008000f00 */
[----:B------:R-:W-:Y:S01]  /*0b20*/  IMAD.U32 R31, RZ, RZ, UR4 ;  /* 0x00000004ff1f7e24 */ /* 0x000fe2000f8e00ff */
[----:B------:R-:W-:Y:S01]  /*0b30*/  MOV R33, UR4 ;  /* 0x0000000400217c02 */ /* 0x000fe20008000f00 */
[----:B------:R-:W-:Y:S02]  /*0b40*/  IMAD.U32 R29, RZ, RZ, UR4 ;  /* 0x00000004ff1d7e24 */ /* 0x000fe4000f8e00ff */
[----:B------:R-:W-:-:S04]  /*0b50*/  IMAD.WIDE R30, R31, 0x2, R60 ;  /* 0x000000021f1e7825 */ /* 0x000fc800078e023c */
[----:B------:R-:W-:Y:S01]  /*0b60*/  IMAD.WIDE R28, R29, 0x2, R56 ;  /* 0x000000021d1c7825 */ /* 0x000fe200078e0238 */
[----:B------:R-:W2:Y:S03]  /*0b70*/  LDG.E.U16 R41, desc[UR14][R30.64] ;  /* 0x0000000e1e297981 */ /* 0x000ea6000c1e1500 */
[----:B------:R-:W-:Y:S01]  /*0b80*/  IMAD.WIDE R8, R9, 0x2, R54 ;  /* 0x0000000209087825 */ /* 0x000fe200078e0236 */
[----:B------:R-:W3:Y:S03]  /*0b90*/  LDG.E.U16 R45, desc[UR14][R28.64] ;  /* 0x0000000e1c2d7981 */ /* 0x000ee6000c1e1500 */
[----:B------:R-:W-:Y:S02]  /*0ba0*/  IMAD.WIDE R32, R33, 0x2, R58 ;  /* 0x0000000221207825 */ /* 0x000fe400078e023a */
[----:B------:R-:W4:Y:S04]  /*0bb0*/  LDG.E.U16 R9, desc[UR14][R8.64] ;  /* 0x0000000e08097981 */ /* 0x000f28000c1e1500 */
[----:B------:R-:W5:Y:S01]  /*0bc0*/  LDG.E.U16 R43, desc[UR14][R32.64] ;  /* 0x0000000e202b7981 */ /* 0x000f62000c1e1500 */
[----:B------:R-:W-:Y:S06]  /*0bd0*/  BAR.SYNC.DEFER_BLOCKING 0x0 ;  /* 0x0000000000007b1d */ /* 0x000fec0000010000 */
[----:B--2---:R-:W-:Y:S04]  /*0be0*/  STS.U16 [R0+UR7+0x800], R41 ;  /* 0x0008002900007988 */ /* 0x004fe80008000407 */
[----:B---3--:R-:W-:Y:S04]  /*0bf0*/  STS.U16 [R0+UR7+0xa00], R45 ;  /* 0x000a002d00007988 */ /* 0x008fe80008000407 */
[----:B----4-:R-:W-:Y:S04]  /*0c00*/  STS.U16 [R2+UR7+0xb00], R9 ;  /* 0x000b000902007988 */ /* 0x010fe80008000407 */
[----:B-----5:R-:W-:Y:S01]  /*0c10*/  STS.U16 [R2+UR7+0x900], R43 ;  /* 0x0009002b02007988 */ /* 0x020fe20008000407 */
[----:B------:R-:W-:Y:S06]  /*0c20*/  BAR.SYNC.DEFER_BLOCKING 0x0 ;  /* 0x0000000000007b1d */ /* 0x000fec0000010000 */
[----:B------:R-:W-:Y:S04]  /*0c30*/  LDSM.16.MT88.4 R8, [R4] ;  /* 0x000000000408783b */ /* 0x000fe80000004200 */
[----:B------:R-:W0:Y:S04]  /*0c40*/  LDSM.16.M88.4 R36, [R5+UR7+0x800] ;  /* 0x000800070524783b */ /* 0x000e280008000200 */
[----:B------:R-:W1:Y:S01]  /*0c50*/  LDSM.16.MT88.4 R28, [R4+0x400] ;  /* 0x00040000041c783b */ /* 0x000e620000004200 */
[----:B0-----:R-:W-:-:S15]  /*0c60*/  HMMA.16816.F32 R32, R8, R36, RZ ;  /* 0x000000240820723c */ /* 0x001fde00000018ff */
[----:B------:R-:W-:-:S09]  /*0c70*/  NOP ;  /* 0x0000000000007918 */ /* 0x000fd20000000000 */
[----:B-1----:R-:W-:Y:S01]  /*0c80*/  HMMA.16816.F32 R36, R28, R38, R32 ;  /* 0x000000261c24723c */ /* 0x002fe20000001820 */
[----:B------:R-:W0:Y:S05]  /*0c90*/  LDSM.16.M88.4 R32, [R5+UR7+0xa00] ;  /* 0x000a00070520783b */ /* 0x000e2a0008000200 */
[----:B0-----:R-:W-:Y:S07]  /*0ca0*/  HMMA.16816.F32 R8, R8, R32, RZ ;  /* 0x000000200808723c */ /* 0x001fee00000018ff */
[----:B------:R-:W-:-:S05]  /*0cb0*/  MOV R33, UR5 ;  /* 0x0000000500217c02 */ /* 0x000fca0008000f00 */
[----:B------:R-:W-:-:S05]  /*0cc0*/  IMAD.WIDE R32, R33, 0x2, R50 ;  /* 0x0000000221207825 */ /* 0x000fca00078e0232 */
[----:B------:R-:W2:Y:S07]  /*0cd0*/  LDG.E.U16 R45, desc[UR14][R32.64] ;  /* 0x0000000e202d7981 */ /* 0x000eae000c1e1500 */
[----:B------:R-:W-:Y:S07]  /*0ce0*/  HMMA.16816.F32 R28, R28, R34, R8 ;  /* 0x000000221c1c723c */ /* 0x000fee0000001808 */
[----:B------:R-:W-:Y:S01]  /*0cf0*/  MOV R9, UR5 ;  /* 0x0000000500097c02 */ /* 0x000fe20008000f00 */
[----:B------:R-:W-:-:S02]  /*0d00*/  IMAD.U32 R11, RZ, RZ, UR5 ;  /* 0x00000005ff0b7e24 */ /* 0x000fc4000f8e00ff */
[----:B------:R-:W-:Y:S02]  /*0d10*/  IMAD.U32 R35, RZ, RZ, UR5 ;  /* 0x00000005ff237e24 */ /* 0x000fe4000f8e00ff */
[----:B------:R-:W-:-:S04]  /*0d20*/  IMAD.WIDE R10, R11, 0x2, R52 ;  /* 0x000000020b0a7825 */ /* 0x000fc800078e0234 */
[----:B------:R-:W-:Y:S02]  /*0d30*/  IMAD.WIDE R34, R35, 0x2, R48 ;  /* 0x0000000223227825 */ /* 0x000fe400078e0230 */
[----:B------:R0:W3:Y:S02]  /*0d40*/  LDG.E.U16 R11, desc[UR14][R10.64] ;  /* 0x0000000e0a0b7981 */ /* 0x0000e4000c1e1500 */
[----:B------:R-:W-:Y:S02]  /*0d50*/  IMAD.WIDE R8, R9, 0x2, R46 ;  /* 0x0000000209087825 */ /* 0x000fe400078e022e */
[----:B------:R-:W4:Y:S04]  /*0d60*/  LDG.E.U16 R34, desc[UR14][R34.64] ;  /* 0x0000000e22227981 */ /* 0x000f28000c1e1500 */
[----:B------:R1:W5:Y:S01]  /*0d70*/  LDG.E.U16 R9, desc[UR14][R8.64] ;  /* 0x0000000e08097981 */ /* 0x000362000c1e1500 */
[----:B------:R-:W-:Y:S01]  /*0d80*/  FMUL R41, R36, UR9 ;  /* 0x0000000924297c20 */ /* 0x000fe20008400000 */
[----:B------:R-:W-:Y:S01]  /*0d90*/  FMUL R43, R37, UR9 ;  /* 0x00000009252b7c20 */ /* 0x000fe20008400000 */
[----:B0-----:R-:W-:Y:S01]  /*0da0*/  FMUL R10, R28, UR9 ;  /* 0x000000091c0a7c20 */ /* 0x001fe20008400000 */
[----:B------:R-:W-:Y:S01]  /*0db0*/  FMUL R32, R38, UR9 ;  /* 0x0000000926207c20 */ /* 0x000fe20008400000 */
[----:B------:R-:W-:Y:S01]  /*0dc0*/  FMUL R33, R39, UR9 ;  /* 0x0000000927217c20 */ /* 0x000fe20008400000 */
[----:B------:R-:W-:Y:S01]  /*0dd0*/  BAR.SYNC.DEFER_BLOCKING 0x0 ;  /* 0x0000000000007b1d */ /* 0x000fe20000010000 */
[----:B------:R-:W-:-:S04]  /*0de0*/  FMNMX R41, R41, R43, !PT ;  /* 0x0000002b29297209 */ /* 0x000fc80007800000 */
[----:B------:R-:W-:Y:S01]  /*0df0*/  FMNMX R10, R10, R41, !PT ;  /* 0x000000290a0a7209 */ /* 0x000fe20007800000 */
[----:B------:R-:W-:-:S05]  /*0e00*/  FMUL R41, R29, UR9 ;  /* 0x000000091d297c20 */ /* 0x000fca0008400000 */
[----:B------:R-:W-:-:S05]  /*0e10*/  FMNMX R41, R41, R10, !PT ;  /* 0x0000000a29297209 */ /* 0x000fca0007800000 */
[----:B------:R-:W0:Y:S01]  /*0e20*/  SHFL.BFLY PT, R10, R41, 0x2, 0x1f ;  /* 0x0c401f00290a7f89 */ /* 0x000e2200000e0000 */
[----:B-1----:R-:W-:Y:S01]  /*0e30*/  FMUL R8, R30, UR9 ;  /* 0x000000091e087c20 */ /* 0x002fe20008400000 */
[----:B------:R-:W-:-:S04]  /*0e40*/  FMNMX R33, R32, R33, !PT ;  /* 0x0000002120217209 */ /* 0x000fc80007800000 */
[----:B------:R-:W-:Y:S01]  /*0e50*/  FMNMX R33, R8, R33, !PT ;  /* 0x0000002108217209 */ /* 0x000fe20007800000 */
[----:B------:R-:W-:-:S05]  /*0e60*/  FMUL R8, R31, UR9 ;  /* 0x000000091f087c20 */ /* 0x000fca0008400000 */
[----:B------:R-:W-:-:S05]  /*0e70*/  FMNMX R33, R8, R33, !PT ;  /* 0x0000002108217209 */ /* 0x000fca0007800000 */
[----:B------:R-:W1:Y:S01]  /*0e80*/  SHFL.BFLY PT, R8, R33, 0x2, 0x1f ;  /* 0x0c401f0021087f89 */ /* 0x000e6200000e0000 */
[----:B0-----:R-:W-:-:S05]  /*0e90*/  FMNMX R10, R41, R10, !PT ;  /* 0x0000000a290a7209 */ /* 0x001fca0007800000 */
[----:B------:R-:W0:Y:S01]  /*0ea0*/  SHFL.BFLY PT, R35, R10, 0x1, 0x1f ;  /* 0x0c201f000a237f89 */ /* 0x000e2200000e0000 */
[----:B-1----:R-:W-:Y:S02]  /*0eb0*/  FMNMX R8, R33, R8, !PT ;  /* 0x0000000821087209 */ /* 0x002fe40007800000 */
[----:B0-----:R-:W-:-:S04]  /*0ec0*/  FMNMX R35, R10, R35, !PT ;  /* 0x000000230a237209 */ /* 0x001fc80007800000 */
[----:B------:R-:W-:Y:S02]  /*0ed0*/  FMNMX R41, R35, R44, !PT ;  /* 0x0000002c23297209 */ /* 0x000fe40007800000 */
[----:B------:R-:W0:Y:S03]  /*0ee0*/  SHFL.BFLY PT, R35, R8, 0x1, 0x1f ;  /* 0x0c201f0008237f89 */ /* 0x000e2600000e0000 */
[--C-:B------:R-:W-:Y:S01]  /*0ef0*/  FFMA R37, R37, UR9, -R41.reuse ;  /* 0x0000000925257c23 */ /* 0x100fe20008000829 */
[----:B------:R-:W-:-:S03]  /*0f00*/  FFMA R36, R36, UR9, -R41 ;  /* 0x0000000924247c23 */ /* 0x000fc60008000829 */
[----:B------:R-:W-:Y:S01]  /*0f10*/  FMUL R37, R37, 1.4426950216293334961 ;  /* 0x3fb8aa3b25257820 */ /* 0x000fe20000400000 */
[----:B------:R-:W-:Y:S01]  /*0f20*/  FMUL R36, R36, 1.4426950216293334961 ;  /* 0x3fb8aa3b24247820 */ /* 0x000fe20000400000 */
[----:B------:R-:W-:Y:S02]  /*0f30*/  FFMA R32, R28, UR9, -R41 ;  /* 0x000000091c207c23 */ /* 0x000fe40008000829 */
[----:B------:R1:W-:Y:S01]  /*0f40*/  MUFU.EX2 R28, R37 ;  /* 0x00000025001c7308 */ /* 0x0003e20000000800 */
[----:B0-----:R-:W-:Y:S01]  /*0f50*/  FMNMX R35, R8, R35, !PT ;  /* 0x0000002308237209 */ /* 0x001fe20007800000 */
[----:B------:R-:W-:-:S04]  /*0f60*/  FADD R8, -R41, R44 ;  /* 0x0000002c29087221 */ /* 0x000fc80000000100 */
[----:B------:R-:W-:Y:S01]  /*0f70*/  FMUL R8, R8, 1.4426950216293334961 ;  /* 0x3fb8aa3b08087820 */ /* 0x000fe20000400000 */
[----:B-1----:R-:W-:Y:S01]  /*0f80*/  FMNMX R37, R35, R42, !PT ;  /* 0x0000002a23257209 */ /* 0x002fe20007800000 */
[----:B------:R-:W0:Y:S01]  /*0f90*/  MUFU.EX2 R43, R36 ;  /* 0x00000024002b7308 */ /* 0x000e220000000800 */
[----:B------:R-:W-:-:S03]  /*0fa0*/  FFMA R29, R29, UR9, -R41 ;  /* 0x000000091d1d7c23 */ /* 0x000fc60008000829 */
[----:B------:R-:W-:-:S04]  /*0fb0*/  FFMA R30, R30, UR9, -R37 ;  /* 0x000000091e1e7c23 */ /* 0x000fc80008000825 */
[----:B------:R-:W-:Y:S01]  /*0fc0*/  MUFU.EX2 R36, R8 ;  /* 0x0000000800247308 */ /* 0x000fe20000000800 */
[--C-:B------:R-:W-:Y:S01]  /*0fd0*/  FFMA R38, R38, UR9, -R37.reuse ;  /* 0x0000000926267c23 */ /* 0x100fe20008000825 */
[----:B------:R-:W-:Y:S01]  /*0fe0*/  FMUL R35, R30, 1.4426950216293334961 ;  /* 0x3fb8aa3b1e237820 */ /* 0x000fe20000400000 */
[----:B------:R-:W-:Y:S01]  /*0ff0*/  FADD R30, -R37, R42 ;  /* 0x0000002a251e7221 */ /* 0x000fe20000000100 */
[----:B------:R-:W-:Y:S01]  /*1000*/  FMUL R33, R32, 1.4426950216293334961 ;  /* 0x3fb8aa3b20217820 */ /* 0x000fe20000400000 */
[--C-:B------:R-:W-:Y:S01]  /*1010*/  FFMA R39, R39, UR9, -R37.reuse ;  /* 0x0000000927277c23 */ /* 0x100fe20008000825 */
[----:B------:R-:W-:Y:S01]  /*1020*/  FMUL R32, R29, 1.4426950216293334961 ;  /* 0x3fb8aa3b1d207820 */ /* 0x000fe20000400000 */
[----:B------:R-:W-:Y:S01]  /*1030*/  FFMA R31, R31, UR9, -R37 ;  /* 0x000000091f1f7c23 */ /* 0x000fe20008000825 */
[----:B------:R-:W-:Y:S01]  /*1040*/  FMUL R29, R38, 1.4426950216293334961 ;  /* 0x3fb8aa3b261d7820 */ /* 0x000fe20000400000 */
[----:B------:R-:W-:Y:S01]  /*1050*/  FMUL R38, R30, 1.4426950216293334961 ;  /* 0x3fb8aa3b1e267820 */ /* 0x000fe20000400000 */
[----:B------:R-:W-:Y:S01]  /*1060*/  FMUL R39, R39, 1.4426950216293334961 ;  /* 0x3fb8aa3b27277820 */ /* 0x000fe20000400000 */
[----:B------:R-:W-:Y:S01]  /*1070*/  FMUL R31, R31, 1.4426950216293334961 ;  /* 0x3fb8aa3b1f1f7820 */ /* 0x000fe20000400000 */
[----:B------:R-:W-:Y:S08]  /*1080*/  MUFU.EX2 R33, R33 ;  /* 0x0000002100217308 */ /* 0x000ff00000000800 */
[----:B------:R-:W-:Y:S08]  /*1090*/  MUFU.EX2 R29, R29 ;  /* 0x0000001d001d7308 */ /* 0x000ff00000000800 */
[----:B------:R-:W1:Y:S08]  /*10a0*/  MUFU.EX2 R44, R39 ;  /* 0x00000027002c7308 */ /* 0x000e700000000800 */
[----:B------:R-:W1:Y:S08]  /*10b0*/  MUFU.EX2 R32, R32 ;  /* 0x0000002000207308 */ /* 0x000e700000000800 */
[----:B------:R-:W-:Y:S08]  /*10c0*/  MUFU.EX2 R35, R35 ;  /* 0x0000002300237308 */ /* 0x000ff00000000800 */
[----:B------:R-:W1:Y:S01]  /*10d0*/  MUFU.EX2 R38, R38 ;  /* 0x0000002600267308 */ /* 0x000e620000000800 */
[----:B0-----:R-:W-:Y:S01]  /*10e0*/  FADD R30, R43, R28 ;  /* 0x0000001c2b1e7221 */ /* 0x001fe20000000000 */
[----:B-1----:R-:W-:Y:S01]  /*10f0*/  FADD R42, R29, R44 ;  /* 0x0000002c1d2a7221 */ /* 0x002fe20000000000 */
[----:B------:R-:W-:Y:S01]  /*1100*/  F2FP.F16.F32.PACK_AB R28, R28, R43 ;  /* 0x0000002b1c1c723e */ /* 0x000fe200000000ff */
[----:B------:R-:W-:Y:S01]  /*1110*/  FMUL R24, R36, R24 ;  /* 0x0000001824187220 */ /* 0x000fe20000400000 */
[----:B------:R-:W-:Y:S01]  /*1120*/  FADD R39, R33, R30 ;  /* 0x0000001e21277221 */ /* 0x000fe20000000000 */
[----:B------:R-:W-:Y:S01]  /*1130*/  F2FP.F16.F32.PACK_AB R29, R44, R29 ;  /* 0x0000001d2c1d723e */ /* 0x000fe200000000ff */
[----:B------:R-:W-:Y:S01]  /*1140*/  FMUL R25, R36, R25 ;  /* 0x0000001924197220 */ /* 0x000fe20000400000 */
[----:B------:R-:W-:Y:S01]  /*1150*/  F2FP.F16.F32.PACK_AB R30, R32, R33 ;  /* 0x00000021201e723e */ /* 0x000fe200000000ff */
[C---:B------:R-:W-:Y:S01]  /*1160*/  FMUL R26, R38.reuse, R26 ;  /* 0x0000001a261a7220 */ /* 0x040fe20000400000 */
[----:B------:R-:W-:Y:S01]  /*1170*/  FMUL R27, R38, R27 ;  /* 0x0000001b261b7220 */ /* 0x000fe20000400000 */
[----:B--2---:R-:W-:Y:S04]  /*1180*/  STS.U16 [R0+UR7+0x900], R45 ;  /* 0x0009002d00007988 */ /* 0x004fe80008000407 */
[----:B---3--:R-:W-:Y:S04]  /*1190*/  STS.U16 [R0+UR7+0x800], R11 ;  /* 0x0008000b00007988 */ /* 0x008fe80008000407 */
[----:B----4-:R0:W-:Y:S04]  /*11a0*/  STS.U16 [R0+UR7+0xa00], R34 ;  /* 0x000a002200007988 */ /* 0x0101e80008000407 */
[----:B-----5:R-:W-:Y:S01]  /*11b0*/  STS.U16 [R0+UR7+0xb00], R9 ;  /* 0x000b000900007988 */ /* 0x020fe20008000407 */
[----:B------:R-:W-:Y:S06]  /*11c0*/  BAR.SYNC.DEFER_BLOCKING 0x0 ;  /* 0x0000000000007b1d */ /* 0x000fec0000010000 */
[----:B0-----:R-:W0:Y:S01]  /*11d0*/  MUFU.EX2 R34, R31 ;  /* 0x0000001f00227308 */ /* 0x001e220000000800 */
[----:B------:R-:W1:Y:S01]  /*11e0*/  LDSM.16.M88.4 R8, [R6+0x800] ;  /* 0x000800000608783b */ /* 0x000e620000000200 */
[----:B0-----:R-:W-:Y:S01]  /*11f0*/  F2FP.F16.F32.PACK_AB R31, R34, R35 ;  /* 0x00000023221f723e */ /* 0x001fe200000000ff */
[----:B------:R-:W-:Y:S01]  /*1200*/  FADD R35, R35, R42 ;  /* 0x0000002a23237221 */ /* 0x000fe20000000000 */
[----:B------:R-:W-:-:S05]  /*1210*/  FADD R42, R32, R39 ;  /* 0x00000027202a7221 */ /* 0x000fca0000000000 */
[----:B------:R-:W0:Y:S01]  /*1220*/  SHFL.BFLY PT, R39, R42, 0x2, 0x1f ;  /* 0x0c401f002a277f89 */ /* 0x000e2200000e0000 */
[C---:B------:R-:W-:Y:S01]  /*1230*/  FMUL R16, R36.reuse, R16 ;  /* 0x0000001024107220 */ /* 0x040fe20000400000 */
[----:B------:R-:W-:Y:S01]  /*1240*/  FMUL R17, R36, R17 ;  /* 0x0000001124117220 */ /* 0x000fe20000400000 */
[C---:B------:R-:W-:Y:S01]  /*1250*/  FMUL R18, R38.reuse, R18 ;  /* 0x0000001226127220 */ /* 0x040fe20000400000 */
[----:B------:R-:W-:Y:S01]  /*1260*/  FMUL R19, R38, R19 ;  /* 0x0000001326137220 */ /* 0x000fe20000400000 */
[----:B-1----:R-:W-:Y:S07]  /*1270*/  HMMA.16816.F32 R24, R28, R8, R24 ;  /* 0x000000081c18723c */ /* 0x002fee0000001818 */
[----:B------:R-:W-:-:S02]  /*1280*/  FADD R8, R34, R35 ;  /* 0x0000002322087221 */ /* 0x000fc40000000000 */
[----:B------:R-:W-:Y:S04]  /*1290*/  LDSM.16.M88.4 R32, [R6+0xa00] ;  /* 0x000a00000620783b */ /* 0x000fe80000000200 */
[----:B------:R-:W1:Y:S01]  /*12a0*/  SHFL.BFLY PT, R9, R8, 0x2, 0x1f ;  /* 0x0c401f0008097f89 */ /* 0x000e6200000e0000 */
[----:B------:R-:W-:Y:S07]  /*12b0*/  HMMA.16816.F32 R16, R28, R10, R16 ;  /* 0x0000000a1c10723c */ /* 0x000fee0000001810 */
[----:B0-----:R-:W-:Y:S01]  /*12c0*/  FADD R11, R42, R39 ;  /* 0x000000272a0b7221 */ /* 0x001fe20000000000 */
[----:B------:R-:W-:-:S04]  /*12d0*/  UIADD3 UR6, UR6, 0x10, URZ ;  /* 0x0000001006067890 */ /* 0x000fc8000fffe03f */
[----:B------:R-:W0:Y:S01]  /*12e0*/  SHFL.BFLY PT, R10, R11, 0x1, 0x1f ;  /* 0x0c201f000b0a7f89 */ /* 0x000e2200000e0000 */
[----:B-1----:R-:W-:-:S05]  /*12f0*/  FADD R9, R8, R9 ;  /* 0x0000000908097221 */ /* 0x002fca0000000000 */
[----:B------:R-:W1:Y:S01]  /*1300*/  SHFL.BFLY PT, R8, R9, 0x1, 0x1f ;  /* 0x0c201f0009087f89 */ /* 0x000e6200000e0000 */
[----:B------:R-:W-:Y:S01]  /*1310*/  UISETP.GE.AND UP0, UPT, UR6, UR16, UPT ;  /* 0x000000100600728c */ /* 0x000fe2000bf06270 */
[C---:B------:R-:W-:Y:S01]  /*1320*/  FMUL R20, R36.reuse, R20 ;  /* 0x0000001424147220 */ /* 0x040fe20000400000 */
[----:B------:R-:W-:Y:S01]  /*1330*/  FMUL R21, R36, R21 ;  /* 0x0000001524157220 */ /* 0x000fe20000400000 */
[C---:B------:R-:W-:Y:S01]  /*1340*/  FMUL R22, R38.reuse, R22 ;  /* 0x0000001626167220 */ /* 0x040fe20000400000 */
[----:B------:R-:W-:Y:S02]  /*1350*/  FMUL R23, R38, R23 ;  /* 0x0000001726177220 */ /* 0x000fe40000400000 */
[----:B------:R-:W-:Y:S01]  /*1360*/  PLOP3.LUT P0, PT, PT, PT, UP0, 0x80, 0x0 ;  /* 0x000000000000781c */ /* 0x000fe20003f0f008 */
[C---:B------:R-:W-:Y:S01]  /*1370*/  FMUL R12, R36.reuse, R12 ;  /* 0x0000000c240c7220 */ /* 0x040fe20000400000 */
[----:B------:R-:W-:Y:S01]  /*1380*/  FMUL R13, R36, R13 ;  /* 0x0000000d240d7220 */ /* 0x000fe20000400000 */
[C---:B------:R-:W-:Y:S01]  /*1390*/  FMUL R14, R38.reuse, R14 ;  /* 0x0000000e260e7220 */ /* 0x040fe20000400000 */
[----:B------:R-:W-:Y:S01]  /*13a0*/  FMUL R15, R38, R15 ;  /* 0x0000000f260f7220 */ /* 0x000fe20000400000 */
[----:B------:R-:W-:Y:S01]  /*13b0*/  HMMA.16816.F32 R20, R28, R32, R20 ;  /* 0x000000201c14723c */ /* 0x000fe20000001814 */
[----:B------:R-:W-:-:S02]  /*13c0*/  ULEA UR5, UR13, UR5, 0x4 ;  /* 0x000000050d057291 */ /* 0x000fc4000f8e203f */
[----:B------:R-:W-:-:S03]  /*13d0*/  ULEA UR4, UR11, UR4, 0x4 ;  /* 0x000000040b047291 */ /* 0x000fc6000f8e203f */
[----:B------:R-:W-:Y:S01]  /*13e0*/  HMMA.16816.F32 R12, R28, R34, R12 ;  /* 0x000000221c0c723c */ /* 0x000fe2000000180c */
[----:B------:R-:W-:Y:S01]  /*13f0*/  IMAD.MOV.U32 R44, RZ, RZ, R41 ;  /* 0x000000ffff2c7224 */ /* 0x000fe200078e0029 */
[----:B------:R-:W-:-:S05]  /*1400*/  MOV R42, R37 ;  /* 0x00000025002a7202 */ /* 0x000fca0000000f00 */
[----:B0-----:R-:W-:Y:S01]  /*1410*/  FADD R29, R11, R10 ;  /* 0x0000000a0b1d7221 */ /* 0x001fe20000000000 */
[----:B-1----:R-:W-:-:S03]  /*1420*/  FADD R11, R9, R8 ;  /* 0x00000008090b7221 */ /* 0x002fc60000000000 */
[----:B------:R-:W-:Y:S01]  /*1430*/  FFMA R3, R36, R3, R29 ;  /* 0x0000000324037223 */ /* 0x000fe2000000001d */
[----:B------:R-:W-:Y:S01]  /*1440*/  FFMA R7, R38, R7, R11 ;  /* 0x0000000726077223 */ /* 0x000fe2000000000b */
[----:B------:R-:W-:Y:S11]  /*1450*/  @!P0 BRA `(.L_x_1) ;  /* 0xfffffff400ac8947 */ /* 0x000ff6000383ffff */
.L_x_0:
[----:B------:R-:W0:Y:S01]  /*1460*/  S2R R0, SR_TID.X ;  /* 0x0000000000007919 */ /* 0x000e220000002100 */
[----:B------:R-:W1:Y:S01]  /*1470*/  S2UR UR5, SR_CgaCtaId ;  /* 0x00000000000579c3 */ /* 0x000e620000008800 */
[----:B------:R-:W-:Y:S01]  /*1480*/  MOV R32, R7 ;  /* 0x0000000700207202 */ /* 0x000fe20000000f00 */
[----:B------:R-:W-:Y:S01]  /*1490*/  IMAD.MOV.U32 R31, RZ, RZ, R3 ;  /* 0x000000ffff1f7224 */ /* 0x000fe200078e0003 */
[----:B------:R-:W-:Y:S01]  /*14a0*/  UMOV UR4, 0x400 ;  /* 0x0000040000047882 */ /* 0x000fe20000000000 */
[----:B------:R-:W-:Y:S01]  /*14b0*/  IMAD.MOV.U32 R36, RZ, RZ, R14 ;  /* 0x000000ffff247224 */ /* 0x000fe200078e000e */
[C---:B------:R-:W-:Y:S01]  /*14c0*/  FSETP.GT.AND P0, PT, |R32|.reuse, 8.50705917302346158658e+37, PT ;  /* 0x7e8000002000780b */ /* 0x040fe20003f04200 */
[----:B------:R-:W-:Y:S01]  /*14d0*/  IMAD.MOV.U32 R34, RZ, RZ, R15 ;  /* 0x000000ffff227224 */ /* 0x000fe200078e000f */
[C---:B------:R-:W-:Y:S01]  /*14e0*/  FSETP.GEU.AND P3, PT, |R32|.reuse, 1.175494350822287508e-38, PT ;  /* 0x008000002000780b */ /* 0x040fe20003f6e200 */
[----:B------:R-:W-:Y:S01]  /*14f0*/  IMAD.MOV.U32 R11, RZ, RZ, R19 ;  /* 0x000000ffff0b7224 */ /* 0x000fe200078e0013 */
[----:B------:R-:W-:Y:S01]  /*1500*/  FSETP.GEU.AND P2, PT, R32, 1.175494350822287508e-38, PT ;  /* 0x008000002000780b */ /* 0x000fe20003f4e000 */
[----:B------:R-:W-:Y:S01]  /*1510*/  BAR.SYNC.DEFER_BLOCKING 0x0 ;  /* 0x0000000000007b1d */ /* 0x000fe20000010000 */
[----:B------:R-:W-:-:S02]  /*1520*/  FSETP.GEU.AND P1, PT, R31, 1.175494350822287508e-38, PT ;  /* 0x008000001f00780b */ /* 0x000fc40003f2e000 */
[----:B------:R-:W-:Y:S02]  /*1530*/  FSEL R8, RZ, -23, P2 ;  /* 0xc1b80000ff087808 */ /* 0x000fe40001000000 */
[----:B------:R-:W-:Y:S01]  /*1540*/  MOV R10, R23 ;  /* 0x00000017000a7202 */ /* 0x000fe20000000f00 */
[----:B------:R-:W-:Y:S01]  /*1550*/  IMAD.MOV.U32 R23, RZ, RZ, R12 ;  /* 0x000000ffff177224 */ /* 0x000fe200078e000c */
[----:B------:R-:W-:Y:S01]  /*1560*/  MOV R28, R13 ;  /* 0x0000000d001c7202 */ /* 0x000fe20000000f00 */
[----:B------:R-:W-:Y:S01]  /*1570*/  @P0 FMUL R18, R18, 0.25 ;  /* 0x3e80000012120820 */ /* 0x000fe20000400000 */
[----:B------:R-:W-:Y:S01]  /*1580*/  @P0 FMUL R27, R27, 0.25 ;  /* 0x3e8000001b1b0820 */ /* 0x000fe20000400000 */
[----:B------:R-:W-:Y:S01]  /*1590*/  @P0 FMUL R22, R22, 0.25 ;  /* 0x3e80000016160820 */ /* 0x000fe20000400000 */
[----:B------:R-:W-:Y:S01]  /*15a0*/  @P0 FMUL R26, R26, 0.25 ;  /* 0x3e8000001a1a0820 */ /* 0x000fe20000400000 */
[----:B------:R-:W-:Y:S01]  /*15b0*/  @!P3 FMUL R18, R18, 16777216 ;  /* 0x4b8000001212b820 */ /* 0x000fe20000400000 */
[----:B------:R-:W-:Y:S01]  /*15c0*/  @!P3 FMUL R27, R27, 16777216 ;  /* 0x4b8000001b1bb820 */ /* 0x000fe20000400000 */
[----:B-1----:R-:W-:Y:S01]  /*15d0*/  ULEA UR6, UR5, UR4, 0x18 ;  /* 0x0000000405067291 */ /* 0x002fe2000f8ec03f */
[----:B------:R-:W-:Y:S01]  /*15e0*/  @!P3 FMUL R22, R22, 16777216 ;  /* 0x4b8000001616b820 */ /* 0x000fe20000400000 */
[----:B------:R-:W-:Y:S01]  /*15f0*/  @P0 FMUL R34, R34, 0.25 ;  /* 0x3e80000022220820 */ /* 0x000fe20000400000 */
[----:B------:R-:W-:Y:S01]  /*1600*/  @P0 FMUL R36, R36, 0.25 ;  /* 0x3e80000024240820 */ /* 0x000fe20000400000 */
[----:B------:R-:W-:Y:S01]  /*1610*/  @P0 FMUL R10, R10, 0.25 ;  /* 0x3e8000000a0a0820 */ /* 0x000fe20000400000 */
[----:B------:R-:W-:Y:S01]  /*1620*/  @P0 FMUL R11, R11, 0.25 ;  /* 0x3e8000000b0b0820 */ /* 0x000fe20000400000 */
[----:B------:R-:W-:Y:S01]  /*1630*/  @!P3 FMUL R26, R26, 16777216 ;  /* 0x4b8000001a1ab820 */ /* 0x000fe20000400000 */
[C---:B0-----:R-:W-:Y:S01]  /*1640*/  SHF.L.U32 R2, R0.reuse, 0x2, RZ ;  /* 0x0000000200027819 */ /* 0x041fe200000006ff */
[----:B------:R-:W-:Y:S01]  /*1650*/  IMAD.SHL.U32 R5, R0, 0x8, RZ ;  /* 0x0000000800057824 */ /* 0x000fe200078e00ff */
[--C-:B------:R-:W-:Y:S01]  /*1660*/  SHF.R.S32.HI R3, RZ, 0x4, R0.reuse ;  /* 0x00000004ff037819 */ /* 0x100fe20000011400 */
[----:B------:R-:W-:Y:S01]  /*1670*/  @!P3 FMUL R34, R34, 16777216 ;  /* 0x4b8000002222b820 */ /* 0x000fe20000400000 */
[----:B------:R-:W-:Y:S01]  /*1680*/  SHF.L.U32 R9, R0, 0x6, RZ ;  /* 0x0000000600097819 */ /* 0x000fe200000006ff */
[----:B------:R-:W-:Y:S01]  /*1690*/  @!P3 FMUL R36, R36, 16777216 ;  /* 0x4b8000002424b820 */ /* 0x000fe20000400000 */
[----:B------:R-:W-:Y:S01]  /*16a0*/  LOP3.LUT R2, R2, 0xb8, RZ, 0xc0, !PT ;  /* 0x000000b802027812 */ /* 0x000fe200078ec0ff */
[----:B------:R-:W-:Y:S01]  /*16b0*/  @!P3 FMUL R10, R10, 16777216 ;  /* 0x4b8000000a0ab820 */ /* 0x000fe20000400000 */
[----:B------:R-:W-:Y:S01]  /*16c0*/  SGXT R7, R3, 0x1 ;  /* 0x000000010307781a */ /* 0x000fe20000000200 */
[----:B------:R-:W-:Y:S01]  /*16d0*/  FMUL R3, R32, 8388608 ;  /* 0x4b00000020037820 */ /* 0x000fe20000400000 */
[----:B------:R-:W-:Y:S01]  /*16e0*/  LOP3.LUT R4, R0, 0x7, RZ, 0xc0, !PT ;  /* 0x0000000700047812 */ /* 0x000fe200078ec0ff */
[----:B------:R-:W-:Y:S01]  /*16f0*/  @!P3 FMUL R11, R11, 16777216 ;  /* 0x4b8000000b0bb820 */ /* 0x000fe20000400000 */
[----:B------:R-:W-:Y:S01]  /*1700*/  LOP3.LUT R5, R5, 0x180, RZ, 0xc0, !PT ;  /* 0x0000018005057812 */ /* 0x000fe200078ec0ff */
[----:B------:R-:W-:Y:S01]  /*1710*/  ULDC.64 UR4, c[0x0][0x270] ;  /* 0x00009c0000047ab9 */ /* 0x000fe20000000a00 */
[----:B------:R-:W-:Y:S01]  /*1720*/  SHF.R.U32.HI R6, RZ, 0x1, R0 ;  /* 0x00000001ff067819 */ /* 0x000fe20000011600 */
[----:B------:R-:W-:Y:S01]  /*1730*/  UIMAD UR4, UR8, UR4, URZ ;  /* 0x00000004080472a4 */ /* 0x000fe2000f8e023f */
[----:B------:R-:W-:-:S02]  /*1740*/  LOP3.LUT R2, R2, 0x40, R9, 0xf8, !PT ;  /* 0x0000004002027812 */ /* 0x000fc400078ef809 */
[C---:B------:R-:W-:Y:S01]  /*1750*/  LEA R9, R4.reuse, R5, 0x4 ;  /* 0x0000000504097211 */ /* 0x040fe200078e20ff */
[----:B------:R-:W-:Y:S01]  /*1760*/  USHF.L.U32 UR7, UR4, 0x1, URZ ;  /* 0x0000000104077899 */ /* 0x000fe2000800063f */
[----:B------:R-:W-:Y:S01]  /*1770*/  LEA R5, R4, UR6, 0x3 ;  /* 0x0000000604057c11 */ /* 0x000fe2000f8e18ff */
[----:B------:R-:W-:Y:S01]  /*1780*/  FMUL R4, R31, 8388608 ;  /* 0x4b0000001f047820 */ /* 0x000fe20000400000 */
[----:B------:R-:W-:Y:S02]  /*1790*/  LOP3.LUT R6, R6, 0x4, RZ, 0xc0, !PT ;  /* 0x0000000406067812 */ /* 0x000fe400078ec0ff */
[----:B------:R-:W-:Y:S01]  /*17a0*/  FSEL R3, R3, R32, !P2 ;  /* 0x0000002003037208 */ /* 0x000fe20005000000 */
[----:B------:R-:W-:Y:S01]  /*17b0*/  @P0 FMUL R32, R32, 0.25 ;  /* 0x3e80000020200820 */ /* 0x000fe20000400000 */
[----:B------:R-:W-:Y:S01]  /*17c0*/  FSEL R4, R4, R31, !P1 ;  /* 0x0000001f04047208 */ /* 0x000fe20004800000 */
[----:B------:R-:W-:Y:S01]  /*17d0*/  IMAD.IADD R14, R6, 0x1, R5 ;  /* 0x00000001060e7824 */ /* 0x000fe200078e0205 */
[----:B------:R-:W-:Y:S01]  /*17e0*/  FSEL R6, RZ, -23, P1 ;  /* 0xc1b80000ff067808 */ /* 0x000fe20000800000 */
[----:B------:R-:W-:Y:S01]  /*17f0*/  @!P3 FMUL R32, R32, 16777216 ;  /* 0x4b8000002020b820 */ /* 0x000fe20000400000 */
[----:B------:R-:W-:-:S02]  /*1800*/  FSETP.GT.AND P1, PT, |R31|, 8.50705917302346158658e+37, PT ;  /* 0x7e8000001f00780b */ /* 0x000fc40003f24200 */
[----:B------:R-:W-:Y:S01]  /*1810*/  FSETP.GEU.AND P2, PT, |R31|, 1.175494350822287508e-38, PT ;  /* 0x008000001f00780b */ /* 0x000fe20003f4e200 */
[----:B------:R-:W0:Y:S01]  /*1820*/  MUFU.RCP R29, R32 ;  /* 0x00000020001d7308 */ /* 0x000e220000001000 */
[----:B------:R-:W-:Y:S02]  /*1830*/  IADD3 R5, R3, -0x3f3504f3, RZ ;  /* 0xc0cafb0d03057810 */ /* 0x000fe40007ffe0ff */
[----:B------:R-:W-:Y:S01]  /*1840*/  LOP3.LUT R7, R2, 0x240, R7, 0x78, !PT ;  /* 0x0000024002077812 */ /* 0x000fe200078e7807 */
[----:B------:R-:W-:Y:S01]  /*1850*/  VIADD R2, R4, 0xc0cafb0d ;  /* 0xc0cafb0d04027836 */ /* 0x000fe20000000000 */
[----:B------:R-:W-:Y:S02]  /*1860*/  LOP3.LUT R30, R5, 0xff800000, RZ, 0xc0, !PT ;  /* 0xff800000051e7812 */ /* 0x000fe400078ec0ff */
[C---:B------:R-:W-:Y:S02]  /*1870*/  SHF.L.U32 R12, R0.reuse, 0x7, RZ ;  /* 0x00000007000c7819 */ /* 0x040fe400000006ff */
[----:B------:R-:W-:Y:S01]  /*1880*/  I2FP.F32.S32 R15, R30 ;  /* 0x0000001e000f7245 */ /* 0x000fe20000201400 */
[----:B------:R-:W-:Y:S01]  /*1890*/  @P1 FMUL R31, R31, 0.25 ;  /* 0x3e8000001f1f1820 */ /* 0x000fe20000400000 */
[----:B------:R-:W-:Y:S01]  /*18a0*/  LOP3.LUT R19, R0, 0x10, RZ, 0xc0, !PT ;  /* 0x0000001000137812 */ /* 0x000fe200078ec0ff */
[----:B------:R-:W-:Y:S01]  /*18b0*/  @P1 FMUL R23, R23, 0.25 ;  /* 0x3e80000017171820 */ /* 0x000fe20000400000 */
[----:B------:R-:W-:Y:S01]  /*18c0*/  LOP3.LUT R13, R2, 0xff800000, RZ, 0xc0, !PT ;  /* 0xff800000020d7812 */ /* 0x000fe200078ec0ff */
[----:B------:R-:W-:Y:S01]  /*18d0*/  @!P2 FMUL R31, R31, 16777216 ;  /* 0x4b8000001f1fa820 */ /* 0x000fe20000400000 */
[----:B------:R-:W-:Y:S01]  /*18e0*/  FFMA.FTZ R8, R15, 1.1920928955078125e-07, R8 ;  /* 0x340000000f087823 */ /* 0x000fe20000010008 */
[----:B------:R-:W-:Y:S01]  /*18f0*/  LOP3.LUT R5, R9, 0x48, R0, 0x78, !PT ;  /* 0x0000004809057812 */ /* 0x000fe200078e7800 */
[C---:B0-----:R-:W-:Y:S01]  /*1900*/  FMUL R15, R29.reuse, R18 ;  /* 0x000000121d0f7220 */ /* 0x041fe20000400000 */
[----:B------:R-:W-:Y:S01]  /*1910*/  FMUL R18, R29, R27 ;  /* 0x0000001b1d127220 */ /* 0x000fe20000400000 */
[----:B------:R-:W-:Y:S01]  /*1920*/  I2FP.F32.S32 R9, R13 ;  /* 0x0000000d00097245 */ /* 0x000fe20000201400 */
[----:B------:R-:W0:Y:S01]  /*1930*/  MUFU.RCP R27, R31 ;  /* 0x0000001f001b7308 */ /* 0x000e220000001000 */
[----:B------:R-:W-:Y:S01]  /*1940*/  LOP3.LUT R5, R5, 0x600, R12, 0xf8, !PT ;  /* 0x0000060005057812 */ /* 0x000fe200078ef80c */
[----:B------:R-:W-:-:S02]  /*1950*/  IMAD R2, R19, 0x4, R14 ;  /* 0x0000000413027824 */ /* 0x000fc400078e020e */
[C---:B------:R-:W-:Y:S01]  /*1960*/  FMUL R19, R29.reuse, R22 ;  /* 0x000000161d137220 */ /* 0x040fe20000400000 */
[----:B------:R-:W-:Y:S02]  /*1970*/  IMAD.IADD R12, R4, 0x1, -R13 ;  /* 0x00000001040c7824 */ /* 0x000fe400078e0a0d */
[----:B------:R-:W-:Y:S01]  /*1980*/  FMUL R22, R29, R26 ;  /* 0x0000001a1d167220 */ /* 0x000fe20000400000 */
[----:B------:R-:W-:Y:S01]  /*1990*/  MOV R26, 0x3dc6b27f ;  /* 0x3dc6b27f001a7802 */ /* 0x000fe20000000f00 */
[----:B------:R-:W-:Y:S01]  /*19a0*/  @!P2 FMUL R23, R23, 16777216 ;  /* 0x4b8000001717a820 */ /* 0x000fe20000400000 */
[----:B------:R-:W-:Y:S01]  /*19b0*/  IADD3 R13, R3, -R30, RZ ;  /* 0x8000001e030d7210 */ /* 0x000fe20007ffe0ff */
[----:B------:R-:W-:Y:S01]  /*19c0*/  FADD R12, R12, -1 ;  /* 0xbf8000000c0c7421 */ /* 0x000fe20000000000 */
[----:B------:R-:W-:Y:S01]  /*19d0*/  FFMA.FTZ R6, R9, 1.1920928955078125e-07, R6 ;  /* 0x3400000009067823 */ /* 0x000fe20000010006 */
[C---:B------:R-:W-:Y:S01]  /*19e0*/  FMUL R9, R29.reuse, R34 ;  /* 0x000000221d097220 */ /* 0x040fe20000400000 */
[C---:B------:R-:W-:Y:S01]  /*19f0*/  FMUL R14, R29.reuse, R36 ;  /* 0x000000241d0e7220 */ /* 0x040fe20000400000 */
[C---:B------:R-:W-:Y:S01]  /*1a00*/  FMUL R10, R29.reuse, R10 ;  /* 0x0000000a1d0a7220 */ /* 0x040fe20000400000 */
[----:B------:R-:W-:Y:S01]  /*1a10*/  FMUL R11, R29, R11 ;  /* 0x0000000b1d0b7220 */ /* 0x000fe20000400000 */
[----:B------:R-:W-:Y:S01]  /*1a20*/  FADD R13, R13, -1 ;  /* 0xbf8000000d0d7421 */ /* 0x000fe20000000000 */
[----:B------:R-:W-:Y:S01]  /*1a30*/  @P1 FMUL R20, R20, 0.25 ;  /* 0x3e80000014141820 */ /* 0x000fe20000400000 */
[----:B0-----:R-:W-:Y:S01]  /*1a40*/  FMUL R29, R27, R23 ;  /* 0x000000171b1d7220 */ /* 0x001fe20000400000 */
[CC--:B------:R-:W-:Y:S01]  /*1a50*/  FFMA.FTZ R23, R12.reuse, R26.reuse, -0.16845393180847167969 ;  /* 0xbe2c7f300c177423 */ /* 0x0c0fe2000001001a */
[----:B------:R-:W-:Y:S01]  /*1a60*/  FFMA.FTZ R26, R13, R26, -0.16845393180847167969 ;  /* 0xbe2c7f300d1a7423 */ /* 0x000fe2000001001a */
[----:B------:R-:W-:Y:S01]  /*1a70*/  @P1 FMUL R17, R17, 0.25 ;  /* 0x3e80000011111820 */ /* 0x000fe20000400000 */
[----:B------:R-:W-:Y:S01]  /*1a80*/  @P1 FMUL R25, R25, 0.25 ;  /* 0x3e80000019191820 */ /* 0x000fe20000400000 */
[----:B------:R-:W-:Y:S01]  /*1a90*/  FFMA.FTZ R23, R12, R23, 0.1716887056827545166 ;  /* 0x3e2fcf2a0c177423 */ /* 0x000fe20000010017 */
[----:B------:R-:W-:Y:S01]  /*1aa0*/  FFMA.FTZ R26, R13, R26, 0.1716887056827545166 ;  /* 0x3e2fcf2a0d1a7423 */ /* 0x000fe2000001001a */
[----:B------:R-:W-:Y:S01]  /*1ab0*/  @P1 FMUL R28, R28, 0.25 ;  /* 0x3e8000001c1c1820 */ /* 0x000fe20000400000 */
[----:B------:R-:W-:Y:S01]  /*1ac0*/  @P1 FMUL R21, R21, 0.25 ;  /* 0x3e80000015151820 */ /* 0x000fe20000400000 */
[----:B------:R-:W-:Y:S01]  /*1ad0*/  FFMA.FTZ R23, R12, R23, -0.17900948226451873779 ;  /* 0xbe374e430c177423 */ /* 0x000fe20000010017 */
[----:B------:R-:W-:Y:S01]  /*1ae0*/  @P1 FMUL R16, R16, 0.25 ;  /* 0x3e80000010101820 */ /* 0x000fe20000400000 */
[----:B------:R-:W-:Y:S01]  /*1af0*/  @P1 FMUL R24, R24, 0.25 ;  /* 0x3e80000018181820 */ /* 0x000fe20000400000 */
[----:B------:R-:W-:Y:S01]  /*1b00*/  @!P2 FMUL R20, R20, 16777216 ;  /* 0x4b8000001414a820 */ /* 0x000fe20000400000 */
[----:B------:R-:W-:Y:S01]  /*1b10*/  @!P2 FMUL R17, R17, 16777216 ;  /* 0x4b8000001111a820 */ /* 0x000fe20000400000 */
[----:B------:R-:W-:Y:S01]  /*1b20*/  @!P2 FMUL R25, R25, 16777216 ;  /* 0x4b8000001919a820 */ /* 0x000fe20000400000 */
[----:B------:R-:W-:Y:S01]  /*1b30*/  FFMA.FTZ R26, R13, R26, -0.17900948226451873779 ;  /* 0xbe374e430d1a7423 */ /* 0x000fe2000001001a */
[----:B------:R-:W-:Y:S01]  /*1b40*/  FFMA.FTZ R23, R12, R23, 0.20512372255325317383 ;  /* 0x3e520bf40c177423 */ /* 0x000fe20000010017 */
[----:B------:R-:W-:Y:S01]  /*1b50*/  @!P2 FMUL R28, R28, 16777216 ;  /* 0x4b8000001c1ca820 */ /* 0x000fe20000400000 */
[----:B------:R-:W-:Y:S01]  /*1b60*/  @!P2 FMUL R21, R21, 16777216 ;  /* 0x4b8000001515a820 */ /* 0x000fe20000400000 */
[----:B------:R-:W-:Y:S01]  /*1b70*/  @!P2 FMUL R16, R16, 16777216 ;  /* 0x4b8000001010a820 */ /* 0x000fe20000400000 */
[----:B------:R-:W-:Y:S01]  /*1b80*/  @!P2 FMUL R24, R24, 16777216 ;  /* 0x4b8000001818a820 */ /* 0x000fe20000400000 */
[C---:B------:R-:W-:Y:S01]  /*1b90*/  FMUL R20, R27.reuse, R20 ;  /* 0x000000141b147220 */ /* 0x040fe20000400000 */
[C---:B------:R-:W-:Y:S01]  /*1ba0*/  FMUL R30, R27.reuse, R17 ;  /* 0x000000111b1e7220 */ /* 0x040fe20000400000 */
[----:B------:R-:W-:Y:S01]  /*1bb0*/  FMUL R25, R27, R25 ;  /* 0x000000191b197220 */ /* 0x000fe20000400000 */
[----:B------:R-:W-:Y:S01]  /*1bc0*/  FFMA.FTZ R26, R13, R26, 0.20512372255325317383 ;  /* 0x3e520bf40d1a7423 */ /* 0x000fe2000001001a */
[C---:B------:R-:W-:Y:S01]  /*1bd0*/  FFMA.FTZ R23, R12.reuse, R23, -0.24046532809734344482 ;  /* 0xbe763c8b0c177423 */ /* 0x040fe20000010017 */
[C---:B------:R-:W-:Y:S01]  /*1be0*/  FMUL R28, R27.reuse, R28 ;  /* 0x0000001c1b1c7220 */ /* 0x040fe20000400000 */
[C---:B------:R-:W-:Y:S01]  /*1bf0*/  FMUL R21, R27.reuse, R21 ;  /* 0x000000151b157220 */ /* 0x040fe20000400000 */
[C---:B------:R-:W-:Y:S01]  /*1c00*/  FMUL R16, R27.reuse, R16 ;  /* 0x000000101b107220 */ /* 0x040fe20000400000 */
[----:B------:R-:W-:Y:S01]  /*1c10*/  FMUL R31, R27, R24 ;  /* 0x000000181b1f7220 */ /* 0x000fe20000400000 */
[----:B------:R-:W-:Y:S01]  /*1c20*/  F2FP.F16.F32.PACK_AB R17, R29, R20 ;  /* 0x000000141d11723e */ /* 0x000fe200000000ff */
[----:B------:R-:W-:Y:S01]  /*1c30*/  FFMA.FTZ R26, R13, R26, -0.24046532809734344482 ;  /* 0xbe763c8b0d1a7423 */ /* 0x000fe2000001001a */
[----:B------:R-:W-:Y:S01]  /*1c40*/  FFMA.FTZ R23, R12, R23, 0.28857114911079406738 ;  /* 0x3e93bf990c177423 */ /* 0x000fe20000010017 */
[----:B------:R-:W-:-:S02]  /*1c50*/  F2FP.F16.F32.PACK_AB R20, R30, R25 ;  /* 0x000000191e14723e */ /* 0x000fc400000000ff */
[----:B------:R-:W-:Y:S01]  /*1c60*/  F2FP.F16.F32.PACK_AB R16, R16, R31 ;  /* 0x0000001f1010723e */ /* 0x000fe200000000ff */
[----:B------:R-:W-:Y:S01]  /*1c70*/  FFMA.FTZ R26, R13, R26, 0.28857114911079406738 ;  /* 0x3e93bf990d1a7423 */ /* 0x000fe2000001001a */
[----:B------:R-:W-:Y:S01]  /*1c80*/  F2FP.F16.F32.PACK_AB R21, R28, R21 ;  /* 0x000000151c15723e */ /* 0x000fe200000000ff */
[----:B------:R-:W-:Y:S01]  /*1c90*/  FFMA.FTZ R23, R12, R23, -0.36067417263984680176 ;  /* 0xbeb8aa490c177423 */ /* 0x000fe20000010017 */
[----:B------:R-:W-:Y:S01]  /*1ca0*/  F2FP.F16.F32.PACK_AB R25, R14, R19 ;  /* 0x000000130e19723e */ /* 0x000fe200000000ff */
[----:B------:R0:W-:Y:S01]  /*1cb0*/  STS.64 [R7+UR6], R16 ;  /* 0x0000001007007988 */ /* 0x0001e20008000a06 */
[----:B------:R-:W-:Y:S01]  /*1cc0*/  F2FP.F16.F32.PACK_AB R24, R15, R22 ;  /* 0x000000160f18723e */ /* 0x000fe200000000ff */
[----:B------:R-:W-:Y:S01]  /*1cd0*/  FFMA.FTZ R26, R13, R26, -0.36067417263984680176 ;  /* 0xbeb8aa490d1a7423 */ /* 0x000fe2000001001a */
[----:B------:R-:W-:Y:S01]  /*1ce0*/  LOP3.LUT R14, R7, 0x8, RZ, 0x3c, !PT ;  /* 0x00000008070e7812 */ /* 0x000fe200078e3cff */
[----:B------:R-:W-:Y:S01]  /*1cf0*/  STS.64 [R7+UR6+0x100], R20 ;  /* 0x0001001407007988 */ /* 0x000fe20008000a06 */
[----:B------:R-:W-:Y:S01]  /*1d00*/  F2FP.F16.F32.PACK_AB R19, R9, R10 ;  /* 0x0000000a0913723e */ /* 0x000fe200000000ff */
[C---:B------:R-:W-:Y:S01]  /*1d10*/  FFMA.FTZ R23, R12.reuse, R23, 0.48089820146560668945 ;  /* 0x3ef6384a0c177423 */ /* 0x040fe20000010017 */
[----:B------:R-:W-:Y:S01]  /*1d20*/  F2FP.F16.F32.PACK_AB R18, R11, R18 ;  /* 0x000000120b12723e */ /* 0x000fe200000000ff */
[----:B------:R1:W-:Y:S01]  /*1d30*/  STS.64 [R14+UR6+0x400], R24 ;  /* 0x000400180e007988 */ /* 0x0003e20008000a06 */
[C---:B------:R-:W-:Y:S01]  /*1d40*/  FFMA.FTZ R26, R13.reuse, R26, 0.48089820146560668945 ;  /* 0x3ef6384a0d1a7423 */ /* 0x040fe2000001001a */
[C---:B------:R-:W-:Y:S01]  /*1d50*/  FFMA.FTZ R23, R12.reuse, R23, -0.72134751081466674805 ;  /* 0xbf38aa3b0c177423 */ /* 0x040fe20000010017 */
[----:B------:R-:W2:Y:S01]  /*1d60*/  LDC.64 R10, c[0x0][0x228] ;  /* 0x00008a00ff0a7b82 */ /* 0x000ea20000000a00 */
[----:B------:R3:W-:Y:S01]  /*1d70*/  STS.64 [R14+UR6+0x500], R18 ;  /* 0x000500120e007988 */ /* 0x0007e20008000a06 */
[----:B------:R-:W-:Y:S01]  /*1d80*/  FFMA.FTZ R26, R13, R26, -0.72134751081466674805 ;  /* 0xbf38aa3b0d1a7423 */ /* 0x000fe2000001001a */
[----:B------:R-:W-:-:S05]  /*1d90*/  FMUL R23, R12, R23 ;  /* 0x000000170c177220 */ /* 0x000fca0000400000 */
[----:B------:R-:W-:Y:S01]  /*1da0*/  BAR.SYNC.DEFER_BLOCKING 0x0 ;  /* 0x0000000000007b1d */ /* 0x000fe20000010000 */
[C---:B------:R-:W-:Y:S01]  /*1db0*/  FMUL R26, R13.reuse, R26 ;  /* 0x0000001a0d1a7220 */ /* 0x040fe20000400000 */
[----:B------:R-:W-:Y:S01]  /*1dc0*/  FMUL R23, R12, R23 ;  /* 0x000000170c177220 */ /* 0x000fe20000400000 */
[----:B------:R-:W-:Y:S02]  /*1dd0*/  ISETP.GE.U32.AND P2, PT, R4, 0x7f800000, PT ;  /* 0x7f8000000400780c */ /* 0x000fe40003f46070 */
[----:B------:R-:W-:-:S03]  /*1de0*/  FMUL R26, R13, R26 ;  /* 0x0000001a0d1a7220 */ /* 0x000fc60000400000 */
[----:B0-----:R-:W3:Y:S01]  /*1df0*/  LDC R16, c[0x0][0x278] ;  /* 0x00009e00ff107b82 */ /* 0x001ee20000000800 */
[----:B------:R-:W-:Y:S01]  /*1e00*/  FFMA.FTZ R23, R12, 1.4426950216293334961, R23 ;  /* 0x3fb8aa3b0c177823 */ /* 0x000fe20000010017 */
[----:B------:R-:W-:Y:S01]  /*1e10*/  SHF.R.U32.HI R17, RZ, 0x5, R0 ;  /* 0x00000005ff117819 */ /* 0x000fe20000011600 */
[----:B------:R-:W-:Y:S01]  /*1e20*/  FFMA.FTZ R13, R13, 1.4426950216293334961, R26 ;  /* 0x3fb8aa3b0d0d7823 */ /* 0x000fe2000001001a */
[----:B------:R-:W-:Y:S02]  /*1e30*/  IMAD R12, R40, UR5, RZ ;  /* 0x00000005280c7c24 */ /* 0x000fe4000f8e02ff */
[----:B-1----:R-:W-:Y:S01]  /*1e40*/  FADD R24, R6, R23 ;  /* 0x0000001706187221 */ /* 0x002fe20000000000 */
[----:B------:R-:W-:Y:S01]  /*1e50*/  LOP3.LUT R6, R5, 0x8, RZ, 0x3c, !PT ;  /* 0x0000000805067812 */ /* 0x000fe200078e3cff */
[----:B------:R-:W-:Y:S01]  /*1e60*/  FADD R25, R8, R13 ;  /* 0x0000000d08197221 */ /* 0x000fe20000000000 */
[----:B------:R-:W-:Y:S01]  /*1e70*/  SGXT.U32 R17, R17, 0x2 ;  /* 0x000000021111781a */ /* 0x000fe20000000000 */
[----:B------:R-:W-:Y:S01]  /*1e80*/  UIMAD.WIDE UR4, UR4, 0x2, URZ ;  /* 0x00000002040478a5 */ /* 0x000fe2000f8e023f */
[----:B------:R-:W-:Y:S01]  /*1e90*/  @P2 IMAD.MOV.U32 R15, RZ, RZ, 0x7f800000 ;  /* 0x7f800000ff0f2424 */ /* 0x000fe200078e00ff */
[C---:B------:R-:W-:Y:S01]  /*1ea0*/  SHF.L.U32 R13, R12.reuse, 0x1, RZ ;  /* 0x000000010c0d7819 */ /* 0x040fe200000006ff */
[----:B------:R-:W-:Y:S01]  /*1eb0*/  IMAD.HI R12, R12, 0x2, RZ ;  /* 0x000000020c0c7827 */ /* 0x000fe200078e02ff */
[----:B------:R-:W-:-:S03]  /*1ec0*/  ISETP.GE.U32.AND P1, PT, R3, 0x7f800000, PT ;  /* 0x7f8000000300780c */ /* 0x000fc60003f26070 */
[C---:B------:R-:W-:Y:S01]  /*1ed0*/  @P2 FFMA.FTZ R24, R4.reuse, R15, +INF ;  /* 0x7f80000004182423 */ /* 0x040fe2000001000f */
[----:B--2---:R-:W-:Y:S01]  /*1ee0*/  IADD3 R22, P2, P3, R13, UR7, R10 ;  /* 0x000000070d167c10 */ /* 0x004fe2000fb5e00a */
[----:B------:R-:W-:Y:S01]  /*1ef0*/  ULDC UR4, c[0x0][0x27c] ;  /* 0x00009f0000047ab9 */ /* 0x000fe20000000800 */
[----:B------:R-:W-:Y:S01]  /*1f00*/  FSETP.NEU.AND P0, PT, R4, RZ, PT ;  /* 0x000000ff0400720b */ /* 0x000fe20003f0d000 */
[----:B------:R0:W1:Y:S01]  /*1f10*/  LDS.64 R8, [R5+UR6] ;  /* 0x0000000605087984 */ /* 0x0000620008000a00 */
[----:B------:R-:W-:Y:S01]  /*1f20*/  IADD3.X R26, R12, UR5, R11, P2, P3 ;  /* 0x000000050c1a7c10 */ /* 0x000fe200097e640b */
[----:B------:R-:W-:Y:S01]  /*1f30*/  UIMAD UR4, UR8, UR4, URZ ;  /* 0x00000004080472a4 */ /* 0x000fe2000f8e023f */
[----:B------:R-:W-:Y:S01]  /*1f40*/  FSETP.NEU.AND P2, PT, R3, RZ, PT ;  /* 0x000000ff0300720b */ /* 0x000fe20003f4d000 */
[----:B------:R-:W2:Y:S01]  /*1f50*/  LDS.64 R6, [R6+UR6] ;  /* 0x0000000606067984 */ /* 0x000ea20008000a00 */
[----:B------:R-:W-:Y:S01]  /*1f60*/  FSEL R24, R24, -INF , P0 ;  /* 0xff80000018187808 */ /* 0x000fe20000000000 */
[----:B---3--:R-:W-:Y:S01]  /*1f70*/  IMAD R14, R17, R16, RZ ;  /* 0x00000010110e7224 */ /* 0x008fe200078e02ff */
[C---:B------:R-:W-:Y:S01]  /*1f80*/  LOP3.LUT P0, RZ, R0.reuse, 0x60, RZ, 0xc0, !PT ;  /* 0x0000006000ff7812 */ /* 0x040fe2000780c0ff */
[----:B------:R-:W-:Y:S01]  /*1f90*/  @P1 IMAD.MOV.U32 R4, RZ, RZ, 0x7f800000 ;  /* 0x7f800000ff041424 */ /* 0x000fe200078e00ff */
[----:B0-----:R-:W-:Y:S01]  /*1fa0*/  LEA.HI R5, R0, 0x1c, RZ, 0x1b ;  /* 0x0000001c00057811 */ /* 0x001fe200078fd8ff */
[----:B------:R-:W-:Y:S01]  /*1fb0*/  IMAD R13, R16, 0x4, R14 ;  /* 0x00000004100d7824 */ /* 0x000fe200078e020e */
[----:B------:R-:W-:Y:S01]  /*1fc0*/  LEA R10, P3, R14, R22, 0x1 ;  /* 0x000000160e0a7211 */ /* 0x000fe200078608ff */
[----:B------:R-:W-:Y:S01]  /*1fd0*/  @P1 FFMA.FTZ R25, R3, R4, +INF ;  /* 0x7f80000003191423 */ /* 0x000fe20000010004 */
[----:B------:R-:W-:Y:S01]  /*1fe0*/  SHF.L.U32 R0, R0, 0x1, RZ ;  /* 0x0000000100007819 */ /* 0x000fe200000006ff */
[----:B------:R-:W-:Y:S01]  /*1ff0*/  IMAD R5, R5, R16, RZ ;  /* 0x0000001005057224 */ /* 0x000fe200078e02ff */
[----:B------:R-:W-:Y:S01]  /*2000*/  LEA R15, R16, R13, 0x2 ;  /* 0x0000000d100f7211 */ /* 0x000fe200078e10ff */
[----:B------:R-:W-:Y:S01]  /*2010*/  FFMA R24, R24, 0.69314718246459960938, R41 ;  /* 0x3f31721818187823 */ /* 0x000fe20000000029 */
[----:B------:R-:W-:Y:S01]  /*2020*/  LEA.HI.X.SX32 R11, R14, R26, 0x1, P3 ;  /* 0x0000001a0e0b7211 */ /* 0x000fe200018f0eff */
[----:B------:R-:W-:Y:S01]  /*2030*/  USHF.L.U32 UR7, UR4, 0x2, URZ ;  /* 0x0000000204077899 */ /* 0x000fe2000800063f */
[----:B------:R-:W-:Y:S01]  /*2040*/  LEA R17, R16, R15, 0x2 ;  /* 0x0000000f10117211 */ /* 0x000fe200078e10ff */
[----:B------:R-:W-:Y:S01]  /*2050*/  UIMAD.WIDE UR4, UR4, 0x4, URZ ;  /* 0x00000004040478a5 */ /* 0x000fe2000f8e023f */
[----:B------:R-:W-:-:S02]  /*2060*/  LEA R14, P3, R15, R22, 0x1 ;  /* 0x000000160f0e7211 */ /* 0x000fc400078608ff */
[----:B------:R-:W-:Y:S01]  /*2070*/  LEA R12, P1, R13, R22, 0x1 ;  /* 0x000000160d0c7211 */ /* 0x000fe200078208ff */
[C---:B------:R-:W-:Y:S01]  /*2080*/  IMAD R3, R16.reuse, 0x4, R17 ;  /* 0x0000000410037824 */ /* 0x040fe200078e0211 */
[----:B------:R-:W-:Y:S02]  /*2090*/  LEA.HI.X.SX32 R15, R15, R26, 0x1, P3 ;  /* 0x0000001a0f0f7211 */ /* 0x000fe400018f0eff */
[-C--:B------:R-:W-:Y:S02]  /*20a0*/  LEA R4, P4, R5, R22.reuse, 0x1 ;  /* 0x0000001605047211 */ /* 0x080fe400078808ff */
[C---:B------:R-:W-:Y:S02]  /*20b0*/  LEA R21, R16.reuse, R3, 0x2 ;  /* 0x0000000310157211 */ /* 0x040fe400078e10ff */
[----:B------:R-:W-:Y:S02]  /*20c0*/  LEA R18, P3, R3, R22, 0x1 ;  /* 0x0000001603127211 */ /* 0x000fe400078608ff */
[----:B------:R-:W-:Y:S01]  /*20d0*/  LEA.HI.X.SX32 R13, R13, R26, 0x1, P1 ;  /* 0x0000001a0d0d7211 */ /* 0x000fe200008f0eff */
[----:B------:R-:W-:Y:S01]  /*20e0*/  IMAD R23, R16, 0x4, R21 ;  /* 0x0000000410177824 */ /* 0x000fe200078e0215 */
[----:B------:R-:W-:-:S02]  /*20f0*/  LEA R16, P1, R17, R22, 0x1 ;  /* 0x0000001611107211 */ /* 0x000fc400078208ff */
[-C--:B------:R-:W-:Y:S02]  /*2100*/  LEA.HI.X.SX32 R5, R5, R26.reuse, 0x1, P4 ;  /* 0x0000001a05057211 */ /* 0x080fe400020f0eff */
[----:B------:R-:W-:Y:S01]  /*2110*/  LEA.HI.X.SX32 R19, R3, R26, 0x1, P3 ;  /* 0x0000001a03137211 */ /* 0x000fe200018f0eff */
[----:B-1----:R0:W-:Y:S01]  /*2120*/  STG.E.U16 desc[UR14][R10.64], R8 ;  /* 0x000000080a007986 */ /* 0x0021e2000c10150e */
[-C--:B------:R-:W-:Y:S02]  /*2130*/  LEA R20, P4, R21, R22.reuse, 0x1 ;  /* 0x0000001615147211 */ /* 0x080fe400078808ff */
[----:B------:R-:W-:Y:S01]  /*2140*/  PRMT R3, R8, 0x7632, R3 ;  /* 0x0000763208037816 */ /* 0x000fe20000000003 */
[----:B--2---:R1:W-:Y:S01]  /*2150*/  STG.E.U16 desc[UR14][R12.64], R6 ;  /* 0x000000060c007986 */ /* 0x0043e2000c10150e */
[----:B------:R-:W-:Y:S02]  /*2160*/  LEA R22, P5, R23, R22, 0x1 ;  /* 0x0000001617167211 */ /* 0x000fe400078a08ff */
[-C--:B------:R-:W-:Y:S01]  /*2170*/  LEA.HI.X.SX32 R17, R17, R26.reuse, 0x1, P1 ;  /* 0x0000001a11117211 */ /* 0x080fe200008f0eff */
[----:B------:R2:W-:Y:S01]  /*2180*/  STG.E.U16 desc[UR14][R14.64], R3 ;  /* 0x000000030e007986 */ /* 0x0005e2000c10150e */
[----:B------:R-:W-:-:S02]  /*2190*/  LEA.HI.X.SX32 R21, R21, R26, 0x1, P4 ;  /* 0x0000001a15157211 */ /* 0x000fc400020f0eff */
[----:B------:R-:W-:Y:S02]  /*21a0*/  LEA.HI.X.SX32 R23, R23, R26, 0x1, P5 ;  /* 0x0000001a17177211 */ /* 0x000fe400028f0eff */
[----:B0-----:R-:W-:Y:S01]  /*21b0*/  PRMT R11, R6, 0x7632, R11 ;  /* 0x00007632060b7816 */ /* 0x001fe2000000000b */
[----:B------:R-:W0:Y:S01]  /*21c0*/  LDC.64 R26, c[0x0][0x230] ;  /* 0x00008c00ff1a7b82 */ /* 0x000e220000000a00 */
[----:B------:R-:W-:Y:S02]  /*21d0*/  FSEL R8, R25, -INF , P2 ;  /* 0xff80000019087808 */ /* 0x000fe40001000000 */
[----:B-1----:R-:W-:Y:S01]  /*21e0*/  PRMT R13, R9, 0x7632, R13 ;  /* 0x00007632090d7816 */ /* 0x002fe2000000000d */
[----:B------:R-:W-:Y:S01]  /*21f0*/  STG.E.U16 desc[UR14][R16.64], R11 ;  /* 0x0000000b10007986 */ /* 0x000fe2000c10150e */
[----:B------:R-:W-:Y:S01]  /*2200*/  LOP3.LUT R0, R0, 0x78, RZ, 0xc0, !PT ;  /* 0x0000007800007812 */ /* 0x000fe200078ec0ff */
[----:B------:R-:W-:Y:S01]  /*2210*/  FFMA R25, R8, 0.69314718246459960938, R37 ;  /* 0x3f31721808197823 */ /* 0x000fe20000000025 */
[----:B--2---:R-:W-:Y:S01]  /*2220*/  PRMT R15, R7, 0x7632, R15 ;  /* 0x00007632070f7816 */ /* 0x004fe2000000000f */
[----:B------:R-:W-:Y:S04]  /*2230*/  STG.E.U16 desc[UR14][R18.64], R9 ;  /* 0x0000000912007986 */ /* 0x000fe8000c10150e */
[----:B------:R1:W-:Y:S04]  /*2240*/  STG.E.U16 desc[UR14][R20.64], R7 ;  /* 0x0000000714007986 */ /* 0x0003e8000c10150e */
[----:B------:R2:W-:Y:S04]  /*2250*/  STG.E.U16 desc[UR14][R22.64], R13 ;  /* 0x0000000d16007986 */ /* 0x0005e8000c10150e */
[----:B------:R2:W-:Y:S01]  /*2260*/  STG.E.U16 desc[UR14][R4.64], R15 ;  /* 0x0000000f04007986 */ /* 0x0005e2000c10150e */
[----:B------:R-:W-:Y:S01]  /*2270*/  BAR.SYNC.DEFER_BLOCKING 0x0 ;  /* 0x0000000000007b1d */ /* 0x000fe20000010000 */
[C---:B-1----:R-:W-:Y:S01]  /*2280*/  SHF.L.U32 R7, R40.reuse, 0x2, RZ ;  /* 0x0000000228077819 */ /* 0x042fe200000006ff */
[----:B------:R-:W-:-:S03]  /*2290*/  IMAD.HI R40, R40, 0x4, RZ ;  /* 0x0000000428287827 */ /* 0x000fc600078e02ff */
[----:B0-----:R-:W-:-:S04]  /*22a0*/  IADD3 R6, P1, P2, R7, UR7, R26 ;  /* 0x0000000707067c10 */ /* 0x001fc8000fa3e01a */
[----:B------:R-:W-:Y:S01]  /*22b0*/  IADD3.X R7, R40, UR5, R27, P1, P2 ;  /* 0x0000000528077c10 */ /* 0x000fe20008fe441b */
[----:B------:R2:W-:Y:S01]  /*22c0*/  STS.64 [R0+UR6], R24 ;  /* 0x0000001800007988 */ /* 0x0005e20008000a06 */
[----:B------:R-:W-:Y:S06]  /*22d0*/  BAR.SYNC.DEFER_BLOCKING 0x0 ;  /* 0x0000000000007b1d */ /* 0x000fec0000010000 */
[----:B------:R-:W-:Y:S05]  /*22e0*/  @P0 EXIT ;  /* 0x000000000000094d */ /* 0x000fea0003800000 */
[----:B------:R-:W0:Y:S04]  /*22f0*/  LDS R3, [R2] ;  /* 0x0000000002037984 */ /* 0x000e280000000800 */
[----:B0-----:R-:W-:Y:S01]  /*2300*/  STG.E desc[UR14][R6.64], R3 ;  /* 0x0000000306007986 */ /* 0x001fe2000c10190e */
[----:B------:R-:W-:Y:S05]  /*2310*/  EXIT ;  /* 0x000000000000794d */ /* 0x000fea0003800000 */
.L_x_2:
[----:B------:R-:W-:-:S00]  /*2320*/  BRA `(.L_x_2) ;  /* 0xfffffffc00fc7947 */ /* 0x000fc0000383ffff */
[----:B------:R-:W-:-:S00]  /*2330*/  NOP ;  /* 0x0000000000007918 */ /* 0x000fc00000000000 */
        /* <DEDUP_REMOVED lines=12> */
.L_x_3:


//--------------------- .nv.global.init           --------------------------
	.section	.nv.global.init,"aw",@progbits
.nv.global.init:
	.type		_$_str,@object
	.size		_$_str,(.L_0 - _$_str)
_$_str:
        /*0000*/ 	.byte	0x5f, 0x5f, 0x43, 0x55, 0x44, 0x41, 0x5f, 0x46, 0x54, 0x5a, 0x00
.L_0:


//--------------------- .nv.shared.attn_fwd       --------------------------
	.section	.nv.shared.attn_fwd,"aw",@nobits
	.sectionflags	@""
	.align	16
	.zero		1024


//--------------------- .nv.shared.reserved.0     --------------------------
	.section	.nv.shared.reserved.0,"aw",@nobits
	.weak		__nv_reservedSMEM_offset_0_alias
	.size		__nv_reservedSMEM_offset_0_alias, 0, 0
	.other		__nv_reservedSMEM_offset_0_alias,@"STO_CUDA_RESERVED_SHARED STV_DEFAULT"
__nv_reservedSMEM_offset_0_alias:
	.zero		0


//--------------------- .nv.constant0.attn_fwd    --------------------------
	.section	.nv.constant0.attn_fwd,"a",@progbits
	.sectionflags	@""
	.align	4
.nv.constant0.attn_fwd:
	.zero		664


//--------------------- SYMBOLS --------------------------

	.type		.nv.reservedSmem.offset0,@object
	.size		.nv.reservedSmem.offset0,0x4
